//
// Generated by NVIDIA NVVM Compiler
//
// Compiler Build ID: CL-36424714
// Cuda compilation tools, release 13.0, V13.0.88
// Based on NVVM 20.0.0
//

.version 9.0
.target sm_100
.address_size 64

	// .globl	_Z24calculate_batch_accuracyPdS_Pii

.visible .entry _Z24calculate_batch_accuracyPdS_Pii(
	.param .u64 .ptr .align 1 _Z24calculate_batch_accuracyPdS_Pii_param_0,
	.param .u64 .ptr .align 1 _Z24calculate_batch_accuracyPdS_Pii_param_1,
	.param .u64 .ptr .align 1 _Z24calculate_batch_accuracyPdS_Pii_param_2,
	.param .u32 _Z24calculate_batch_accuracyPdS_Pii_param_3
)
{
	.reg .pred 	%p<22>;
	.reg .b32 	%r<30>;
	.reg .b64 	%rd<12>;
	.reg .b64 	%fd<29>;

	ld.param.u64 	%rd2, [_Z24calculate_batch_accuracyPdS_Pii_param_0];
	ld.param.u64 	%rd3, [_Z24calculate_batch_accuracyPdS_Pii_param_1];
	ld.param.u64 	%rd4, [_Z24calculate_batch_accuracyPdS_Pii_param_2];
	ld.param.u32 	%r4, [_Z24calculate_batch_accuracyPdS_Pii_param_3];
	mov.u32 	%r5, %ctaid.x;
	mov.u32 	%r6, %ntid.x;
	mov.u32 	%r7, %tid.x;
	mad.lo.s32 	%r1, %r5, %r6, %r7;
	setp.ge.s32 	%p1, %r1, %r4;
	@%p1 bra 	$L__BB0_13;
	cvta.to.global.u64 	%rd5, %rd3;
	cvta.to.global.u64 	%rd6, %rd2;
	mul.lo.s32 	%r9, %r1, 10;
	mul.wide.s32 	%rd7, %r9, 8;
	add.s64 	%rd8, %rd6, %rd7;
	ld.global.f64 	%fd1, [%rd8];
	ld.global.f64 	%fd2, [%rd8+8];
	setp.gt.f64 	%p2, %fd2, %fd1;
	selp.u32 	%r10, 1, 0, %p2;
	selp.f64 	%fd3, %fd2, %fd1, %p2;
	ld.global.f64 	%fd4, [%rd8+16];
	setp.gt.f64 	%p3, %fd4, %fd3;
	selp.b32 	%r11, 2, %r10, %p3;
	selp.f64 	%fd5, %fd4, %fd3, %p3;
	ld.global.f64 	%fd6, [%rd8+24];
	setp.gt.f64 	%p4, %fd6, %fd5;
	selp.b32 	%r12, 3, %r11, %p4;
	selp.f64 	%fd7, %fd6, %fd5, %p4;
	ld.global.f64 	%fd8, [%rd8+32];
	setp.gt.f64 	%p5, %fd8, %fd7;
	selp.b32 	%r13, 4, %r12, %p5;
	selp.f64 	%fd9, %fd8, %fd7, %p5;
	ld.global.f64 	%fd10, [%rd8+40];
	setp.gt.f64 	%p6, %fd10, %fd9;
	selp.b32 	%r14, 5, %r13, %p6;
	selp.f64 	%fd11, %fd10, %fd9, %p6;
	ld.global.f64 	%fd12, [%rd8+48];
	setp.gt.f64 	%p7, %fd12, %fd11;
	selp.b32 	%r15, 6, %r14, %p7;
	selp.f64 	%fd13, %fd12, %fd11, %p7;
	ld.global.f64 	%fd14, [%rd8+56];
	setp.gt.f64 	%p8, %fd14, %fd13;
	selp.b32 	%r16, 7, %r15, %p8;
	selp.f64 	%fd15, %fd14, %fd13, %p8;
	ld.global.f64 	%fd16, [%rd8+64];
	setp.gt.f64 	%p9, %fd16, %fd15;
	selp.b32 	%r17, 8, %r16, %p9;
	selp.f64 	%fd17, %fd16, %fd15, %p9;
	ld.global.f64 	%fd18, [%rd8+72];
	setp.gt.f64 	%p10, %fd18, %fd17;
	selp.b32 	%r2, 9, %r17, %p10;
	add.s64 	%rd1, %rd5, %rd7;
	ld.global.f64 	%fd19, [%rd1];
	setp.gt.f64 	%p11, %fd19, 0d3FE0000000000000;
	mov.b32 	%r8, 0;
	mov.u32 	%r29, %r8;
	@%p11 bra 	$L__BB0_12;
	ld.global.f64 	%fd20, [%rd1+8];
	setp.gt.f64 	%p12, %fd20, 0d3FE0000000000000;
	mov.b32 	%r29, 1;
	@%p12 bra 	$L__BB0_12;
	ld.global.f64 	%fd21, [%rd1+16];
	setp.gt.f64 	%p13, %fd21, 0d3FE0000000000000;
	mov.b32 	%r29, 2;
	@%p13 bra 	$L__BB0_12;
	ld.global.f64 	%fd22, [%rd1+24];
	setp.gt.f64 	%p14, %fd22, 0d3FE0000000000000;
	mov.b32 	%r29, 3;
	@%p14 bra 	$L__BB0_12;
	ld.global.f64 	%fd23, [%rd1+32];
	setp.gt.f64 	%p15, %fd23, 0d3FE0000000000000;
	mov.b32 	%r29, 4;
	@%p15 bra 	$L__BB0_12;
	ld.global.f64 	%fd24, [%rd1+40];
	setp.gt.f64 	%p16, %fd24, 0d3FE0000000000000;
	mov.b32 	%r29, 5;
	@%p16 bra 	$L__BB0_12;
	ld.global.f64 	%fd25, [%rd1+48];
	setp.gt.f64 	%p17, %fd25, 0d3FE0000000000000;
	mov.b32 	%r29, 6;
	@%p17 bra 	$L__BB0_12;
	ld.global.f64 	%fd26, [%rd1+56];
	setp.gt.f64 	%p18, %fd26, 0d3FE0000000000000;
	mov.b32 	%r29, 7;
	@%p18 bra 	$L__BB0_12;
	ld.global.f64 	%fd27, [%rd1+64];
	setp.gt.f64 	%p19, %fd27, 0d3FE0000000000000;
	mov.b32 	%r29, 8;
	@%p19 bra 	$L__BB0_12;
	ld.global.f64 	%fd28, [%rd1+72];
	setp.gt.f64 	%p20, %fd28, 0d3FE0000000000000;
	mov.b32 	%r29, 9;
	@%p20 bra 	$L__BB0_12;
	mov.u32 	%r29, %r8;
$L__BB0_12:
	setp.eq.s32 	%p21, %r2, %r29;
	selp.u32 	%r28, 1, 0, %p21;
	cvta.to.global.u64 	%rd9, %rd4;
	mul.wide.s32 	%rd10, %r1, 4;
	add.s64 	%rd11, %rd9, %rd10;
	st.global.u32 	[%rd11], %r28;
$L__BB0_13:
	ret;

}
	// .globl	_Z18forward_pass_batchPdS_S_S_S_S_S_i
.visible .entry _Z18forward_pass_batchPdS_S_S_S_S_S_i(
	.param .u64 .ptr .align 1 _Z18forward_pass_batchPdS_S_S_S_S_S_i_param_0,
	.param .u64 .ptr .align 1 _Z18forward_pass_batchPdS_S_S_S_S_S_i_param_1,
	.param .u64 .ptr .align 1 _Z18forward_pass_batchPdS_S_S_S_S_S_i_param_2,
	.param .u64 .ptr .align 1 _Z18forward_pass_batchPdS_S_S_S_S_S_i_param_3,
	.param .u64 .ptr .align 1 _Z18forward_pass_batchPdS_S_S_S_S_S_i_param_4,
	.param .u64 .ptr .align 1 _Z18forward_pass_batchPdS_S_S_S_S_S_i_param_5,
	.param .u64 .ptr .align 1 _Z18forward_pass_batchPdS_S_S_S_S_S_i_param_6,
	.param .u32 _Z18forward_pass_batchPdS_S_S_S_S_S_i_param_7
)
{
	.reg .pred 	%p<4>;
	.reg .b32 	%r<16>;
	.reg .b64 	%rd<22>;
	.reg .b64 	%fd<53>;

	ld.param.u64 	%rd5, [_Z18forward_pass_batchPdS_S_S_S_S_S_i_param_0];
	ld.param.u64 	%rd6, [_Z18forward_pass_batchPdS_S_S_S_S_S_i_param_1];
	ld.param.u64 	%rd7, [_Z18forward_pass_batchPdS_S_S_S_S_S_i_param_2];
	ld.param.u64 	%rd8, [_Z18forward_pass_batchPdS_S_S_S_S_S_i_param_3];
	ld.param.u32 	%r7, [_Z18forward_pass_batchPdS_S_S_S_S_S_i_param_7];
	mov.u32 	%r1, %ctaid.y;
	setp.ge.s32 	%p1, %r1, %r7;
	@%p1 bra 	$L__BB1_5;
	mov.u32 	%r8, %ctaid.x;
	mov.u32 	%r9, %ntid.x;
	mov.u32 	%r10, %tid.x;
	mad.lo.s32 	%r2, %r8, %r9, %r10;
	setp.gt.s32 	%p2, %r2, 255;
	@%p2 bra 	$L__BB1_5;
	cvta.to.global.u64 	%rd9, %rd7;
	mul.wide.s32 	%rd10, %r2, 8;
	add.s64 	%rd11, %rd9, %rd10;
	ld.global.f64 	%fd52, [%rd11];
	mul.wide.u32 	%rd12, %r1, 6272;
	cvta.to.global.u64 	%rd13, %rd5;
	add.s64 	%rd14, %rd12, %rd13;
	add.s64 	%rd21, %rd14, 64;
	cvta.to.global.u64 	%rd15, %rd6;
	add.s64 	%rd2, %rd15, 16384;
	mov.b32 	%r15, 0;
	mov.u32 	%r14, %r2;
$L__BB1_3:
	mul.wide.s32 	%rd16, %r14, 8;
	add.s64 	%rd17, %rd2, %rd16;
	ld.global.f64 	%fd4, [%rd21+-64];
	ld.global.f64 	%fd5, [%rd17+-16384];
	fma.rn.f64 	%fd6, %fd4, %fd5, %fd52;
	ld.global.f64 	%fd7, [%rd21+-56];
	ld.global.f64 	%fd8, [%rd17+-14336];
	fma.rn.f64 	%fd9, %fd7, %fd8, %fd6;
	ld.global.f64 	%fd10, [%rd21+-48];
	ld.global.f64 	%fd11, [%rd17+-12288];
	fma.rn.f64 	%fd12, %fd10, %fd11, %fd9;
	ld.global.f64 	%fd13, [%rd21+-40];
	ld.global.f64 	%fd14, [%rd17+-10240];
	fma.rn.f64 	%fd15, %fd13, %fd14, %fd12;
	ld.global.f64 	%fd16, [%rd21+-32];
	ld.global.f64 	%fd17, [%rd17+-8192];
	fma.rn.f64 	%fd18, %fd16, %fd17, %fd15;
	ld.global.f64 	%fd19, [%rd21+-24];
	ld.global.f64 	%fd20, [%rd17+-6144];
	fma.rn.f64 	%fd21, %fd19, %fd20, %fd18;
	ld.global.f64 	%fd22, [%rd21+-16];
	ld.global.f64 	%fd23, [%rd17+-4096];
	fma.rn.f64 	%fd24, %fd22, %fd23, %fd21;
	ld.global.f64 	%fd25, [%rd21+-8];
	ld.global.f64 	%fd26, [%rd17+-2048];
	fma.rn.f64 	%fd27, %fd25, %fd26, %fd24;
	ld.global.f64 	%fd28, [%rd21];
	ld.global.f64 	%fd29, [%rd17];
	fma.rn.f64 	%fd30, %fd28, %fd29, %fd27;
	ld.global.f64 	%fd31, [%rd21+8];
	ld.global.f64 	%fd32, [%rd17+2048];
	fma.rn.f64 	%fd33, %fd31, %fd32, %fd30;
	ld.global.f64 	%fd34, [%rd21+16];
	ld.global.f64 	%fd35, [%rd17+4096];
	fma.rn.f64 	%fd36, %fd34, %fd35, %fd33;
	ld.global.f64 	%fd37, [%rd21+24];
	ld.global.f64 	%fd38, [%rd17+6144];
	fma.rn.f64 	%fd39, %fd37, %fd38, %fd36;
	ld.global.f64 	%fd40, [%rd21+32];
	ld.global.f64 	%fd41, [%rd17+8192];
	fma.rn.f64 	%fd42, %fd40, %fd41, %fd39;
	ld.global.f64 	%fd43, [%rd21+40];
	ld.global.f64 	%fd44, [%rd17+10240];
	fma.rn.f64 	%fd45, %fd43, %fd44, %fd42;
	ld.global.f64 	%fd46, [%rd21+48];
	ld.global.f64 	%fd47, [%rd17+12288];
	fma.rn.f64 	%fd48, %fd46, %fd47, %fd45;
	ld.global.f64 	%fd49, [%rd21+56];
	ld.global.f64 	%fd50, [%rd17+14336];
	fma.rn.f64 	%fd52, %fd49, %fd50, %fd48;
	add.s32 	%r5, %r15, 16;
	add.s64 	%rd21, %rd21, 128;
	add.s32 	%r14, %r14, 4096;
	setp.lt.u32 	%p3, %r15, 768;
	mov.u32 	%r15, %r5;
	@%p3 bra 	$L__BB1_3;
	max.f64 	%fd51, %fd52, 0d0000000000000000;
	shl.b32 	%r12, %r1, 8;
	add.s32 	%r13, %r12, %r2;
	cvta.to.global.u64 	%rd18, %rd8;
	mul.wide.s32 	%rd19, %r13, 8;
	add.s64 	%rd20, %rd18, %rd19;
	st.global.f64 	[%rd20], %fd51;
$L__BB1_5:
	ret;

}
	// .globl	_Z19forward_pass_outputPdS_S_S_i
.visible .entry _Z19forward_pass_outputPdS_S_S_i(
	.param .u64 .ptr .align 1 _Z19forward_pass_outputPdS_S_S_i_param_0,
	.param .u64 .ptr .align 1 _Z19forward_pass_outputPdS_S_S_i_param_1,
	.param .u64 .ptr .align 1 _Z19forward_pass_outputPdS_S_S_i_param_2,
	.param .u64 .ptr .align 1 _Z19forward_pass_outputPdS_S_S_i_param_3,
	.param .u32 _Z19forward_pass_outputPdS_S_S_i_param_4
)
{
	.reg .pred 	%p<8>;
	.reg .b32 	%r<30>;
	.reg .b32 	%f<3>;
	.reg .b64 	%rd<22>;
	.reg .b64 	%fd<80>;

	ld.param.u64 	%rd5, [_Z19forward_pass_outputPdS_S_S_i_param_0];
	ld.param.u64 	%rd6, [_Z19forward_pass_outputPdS_S_S_i_param_1];
	ld.param.u64 	%rd7, [_Z19forward_pass_outputPdS_S_S_i_param_2];
	ld.param.u64 	%rd8, [_Z19forward_pass_outputPdS_S_S_i_param_3];
	ld.param.u32 	%r10, [_Z19forward_pass_outputPdS_S_S_i_param_4];
	mov.u32 	%r1, %ctaid.y;
	mov.u32 	%r11, %ctaid.x;
	mov.u32 	%r12, %ntid.x;
	mov.u32 	%r13, %tid.x;
	mad.lo.s32 	%r2, %r11, %r12, %r13;
	setp.ge.s32 	%p1, %r1, %r10;
	setp.gt.s32 	%p2, %r2, 9;
	or.pred  	%p3, %p2, %p1;
	@%p3 bra 	$L__BB2_7;
	cvta.to.global.u64 	%rd9, %rd7;
	mul.wide.s32 	%rd10, %r2, 8;
	add.s64 	%rd11, %rd9, %rd10;
	ld.global.f64 	%fd78, [%rd11];
	mul.wide.u32 	%rd12, %r1, 2048;
	cvta.to.global.u64 	%rd13, %rd5;
	add.s64 	%rd14, %rd12, %rd13;
	add.s64 	%rd21, %rd14, 64;
	cvta.to.global.u64 	%rd15, %rd6;
	add.s64 	%rd2, %rd15, 640;
	mov.b32 	%r29, 0;
	mov.u32 	%r28, %r2;
$L__BB2_2:
	mul.wide.s32 	%rd16, %r28, 8;
	add.s64 	%rd17, %rd2, %rd16;
	ld.global.f64 	%fd8, [%rd21+-64];
	ld.global.f64 	%fd9, [%rd17+-640];
	fma.rn.f64 	%fd10, %fd8, %fd9, %fd78;
	ld.global.f64 	%fd11, [%rd21+-56];
	ld.global.f64 	%fd12, [%rd17+-560];
	fma.rn.f64 	%fd13, %fd11, %fd12, %fd10;
	ld.global.f64 	%fd14, [%rd21+-48];
	ld.global.f64 	%fd15, [%rd17+-480];
	fma.rn.f64 	%fd16, %fd14, %fd15, %fd13;
	ld.global.f64 	%fd17, [%rd21+-40];
	ld.global.f64 	%fd18, [%rd17+-400];
	fma.rn.f64 	%fd19, %fd17, %fd18, %fd16;
	ld.global.f64 	%fd20, [%rd21+-32];
	ld.global.f64 	%fd21, [%rd17+-320];
	fma.rn.f64 	%fd22, %fd20, %fd21, %fd19;
	ld.global.f64 	%fd23, [%rd21+-24];
	ld.global.f64 	%fd24, [%rd17+-240];
	fma.rn.f64 	%fd25, %fd23, %fd24, %fd22;
	ld.global.f64 	%fd26, [%rd21+-16];
	ld.global.f64 	%fd27, [%rd17+-160];
	fma.rn.f64 	%fd28, %fd26, %fd27, %fd25;
	ld.global.f64 	%fd29, [%rd21+-8];
	ld.global.f64 	%fd30, [%rd17+-80];
	fma.rn.f64 	%fd31, %fd29, %fd30, %fd28;
	ld.global.f64 	%fd32, [%rd21];
	ld.global.f64 	%fd33, [%rd17];
	fma.rn.f64 	%fd34, %fd32, %fd33, %fd31;
	ld.global.f64 	%fd35, [%rd21+8];
	ld.global.f64 	%fd36, [%rd17+80];
	fma.rn.f64 	%fd37, %fd35, %fd36, %fd34;
	ld.global.f64 	%fd38, [%rd21+16];
	ld.global.f64 	%fd39, [%rd17+160];
	fma.rn.f64 	%fd40, %fd38, %fd39, %fd37;
	ld.global.f64 	%fd41, [%rd21+24];
	ld.global.f64 	%fd42, [%rd17+240];
	fma.rn.f64 	%fd43, %fd41, %fd42, %fd40;
	ld.global.f64 	%fd44, [%rd21+32];
	ld.global.f64 	%fd45, [%rd17+320];
	fma.rn.f64 	%fd46, %fd44, %fd45, %fd43;
	ld.global.f64 	%fd47, [%rd21+40];
	ld.global.f64 	%fd48, [%rd17+400];
	fma.rn.f64 	%fd49, %fd47, %fd48, %fd46;
	ld.global.f64 	%fd50, [%rd21+48];
	ld.global.f64 	%fd51, [%rd17+480];
	fma.rn.f64 	%fd52, %fd50, %fd51, %fd49;
	ld.global.f64 	%fd53, [%rd21+56];
	ld.global.f64 	%fd54, [%rd17+560];
	fma.rn.f64 	%fd78, %fd53, %fd54, %fd52;
	add.s32 	%r29, %r29, 16;
	add.s64 	%rd21, %rd21, 128;
	add.s32 	%r28, %r28, 160;
	setp.ne.s32 	%p4, %r29, 256;
	@%p4 bra 	$L__BB2_2;
	neg.f64 	%fd55, %fd78;
	fma.rn.f64 	%fd56, %fd78, 0dBFF71547652B82FE, 0d4338000000000000;
	{
	.reg .b32 %temp; 
	mov.b64 	{%r7, %temp}, %fd56;
	}
	mov.f64 	%fd57, 0dC338000000000000;
	add.rn.f64 	%fd58, %fd56, %fd57;
	fma.rn.f64 	%fd59, %fd58, 0dBFE62E42FEFA39EF, %fd55;
	fma.rn.f64 	%fd60, %fd58, 0dBC7ABC9E3B39803F, %fd59;
	fma.rn.f64 	%fd61, %fd60, 0d3E5ADE1569CE2BDF, 0d3E928AF3FCA213EA;
	fma.rn.f64 	%fd62, %fd61, %fd60, 0d3EC71DEE62401315;
	fma.rn.f64 	%fd63, %fd62, %fd60, 0d3EFA01997C89EB71;
	fma.rn.f64 	%fd64, %fd63, %fd60, 0d3F2A01A014761F65;
	fma.rn.f64 	%fd65, %fd64, %fd60, 0d3F56C16C1852B7AF;
	fma.rn.f64 	%fd66, %fd65, %fd60, 0d3F81111111122322;
	fma.rn.f64 	%fd67, %fd66, %fd60, 0d3FA55555555502A1;
	fma.rn.f64 	%fd68, %fd67, %fd60, 0d3FC5555555555511;
	fma.rn.f64 	%fd69, %fd68, %fd60, 0d3FE000000000000B;
	fma.rn.f64 	%fd70, %fd69, %fd60, 0d3FF0000000000000;
	fma.rn.f64 	%fd71, %fd70, %fd60, 0d3FF0000000000000;
	{
	.reg .b32 %temp; 
	mov.b64 	{%r8, %temp}, %fd71;
	}
	{
	.reg .b32 %temp; 
	mov.b64 	{%temp, %r9}, %fd71;
	}
	shl.b32 	%r15, %r7, 20;
	add.s32 	%r16, %r15, %r9;
	mov.b64 	%fd79, {%r8, %r16};
	{
	.reg .b32 %temp; 
	mov.b64 	{%temp, %r17}, %fd55;
	}
	mov.b32 	%f2, %r17;
	abs.f32 	%f1, %f2;
	setp.lt.f32 	%p5, %f1, 0f4086232B;
	@%p5 bra 	$L__BB2_6;
	setp.gt.f64 	%p6, %fd78, 0d0000000000000000;
	mov.f64 	%fd72, 0d7FF0000000000000;
	sub.f64 	%fd73, %fd72, %fd78;
	selp.f64 	%fd79, 0d0000000000000000, %fd73, %p6;
	setp.geu.f32 	%p7, %f1, 0f40874800;
	@%p7 bra 	$L__BB2_6;
	shr.u32 	%r18, %r7, 31;
	add.s32 	%r19, %r7, %r18;
	shr.s32 	%r20, %r19, 1;
	shl.b32 	%r21, %r20, 20;
	add.s32 	%r22, %r9, %r21;
	mov.b64 	%fd74, {%r8, %r22};
	sub.s32 	%r23, %r7, %r20;
	shl.b32 	%r24, %r23, 20;
	add.s32 	%r25, %r24, 1072693248;
	mov.b32 	%r26, 0;
	mov.b64 	%fd75, {%r26, %r25};
	mul.f64 	%fd79, %fd75, %fd74;
$L__BB2_6:
	add.f64 	%fd76, %fd79, 0d3FF0000000000000;
	rcp.rn.f64 	%fd77, %fd76;
	mad.lo.s32 	%r27, %r1, 10, %r2;
	cvta.to.global.u64 	%rd18, %rd8;
	mul.wide.s32 	%rd19, %r27, 8;
	add.s64 	%rd20, %rd18, %rd19;
	st.global.f64 	[%rd20], %fd77;
$L__BB2_7:
	ret;

}
	// .globl	_Z27compute_output_deltas_batchPdS_S_i
.visible .entry _Z27compute_output_deltas_batchPdS_S_i(
	.param .u64 .ptr .align 1 _Z27compute_output_deltas_batchPdS_S_i_param_0,
	.param .u64 .ptr .align 1 _Z27compute_output_deltas_batchPdS_S_i_param_1,
	.param .u64 .ptr .align 1 _Z27compute_output_deltas_batchPdS_S_i_param_2,
	.param .u32 _Z27compute_output_deltas_batchPdS_S_i_param_3
)
{
	.reg .pred 	%p<4>;
	.reg .b32 	%r<8>;
	.reg .b64 	%rd<11>;
	.reg .b64 	%fd<8>;

	ld.param.u64 	%rd1, [_Z27compute_output_deltas_batchPdS_S_i_param_0];
	ld.param.u64 	%rd2, [_Z27compute_output_deltas_batchPdS_S_i_param_1];
	ld.param.u64 	%rd3, [_Z27compute_output_deltas_batchPdS_S_i_param_2];
	ld.param.u32 	%r3, [_Z27compute_output_deltas_batchPdS_S_i_param_3];
	mov.u32 	%r4, %ctaid.x;
	mov.u32 	%r5, %ntid.x;
	mov.u32 	%r6, %tid.x;
	mad.lo.s32 	%r1, %r4, %r5, %r6;
	mov.u32 	%r2, %ctaid.y;
	setp.ge.s32 	%p1, %r2, %r3;
	setp.gt.s32 	%p2, %r1, 9;
	or.pred  	%p3, %p2, %p1;
	@%p3 bra 	$L__BB3_2;
	cvta.to.global.u64 	%rd4, %rd1;
	cvta.to.global.u64 	%rd5, %rd2;
	cvta.to.global.u64 	%rd6, %rd3;
	mad.lo.s32 	%r7, %r2, 10, %r1;
	mul.wide.s32 	%rd7, %r7, 8;
	add.s64 	%rd8, %rd4, %rd7;
	ld.global.f64 	%fd1, [%rd8];
	add.s64 	%rd9, %rd5, %rd7;
	ld.global.f64 	%fd2, [%rd9];
	sub.f64 	%fd3, %fd1, %fd2;
	mul.f64 	%fd4, %fd1, %fd3;
	mov.f64 	%fd5, 0d3FF0000000000000;
	sub.f64 	%fd6, %fd5, %fd1;
	mul.f64 	%fd7, %fd6, %fd4;
	add.s64 	%rd10, %rd6, %rd7;
	st.global.f64 	[%rd10], %fd7;
$L__BB3_2:
	ret;

}
	// .globl	_Z27compute_hidden_deltas_batchPdS_S_S_i
.visible .entry _Z27compute_hidden_deltas_batchPdS_S_S_i(
	.param .u64 .ptr .align 1 _Z27compute_hidden_deltas_batchPdS_S_S_i_param_0,
	.param .u64 .ptr .align 1 _Z27compute_hidden_deltas_batchPdS_S_S_i_param_1,
	.param .u64 .ptr .align 1 _Z27compute_hidden_deltas_batchPdS_S_S_i_param_2,
	.param .u64 .ptr .align 1 _Z27compute_hidden_deltas_batchPdS_S_S_i_param_3,
	.param .u32 _Z27compute_hidden_deltas_batchPdS_S_S_i_param_4
)
{
	.reg .pred 	%p<5>;
	.reg .b32 	%r<11>;
	.reg .b64 	%rd<16>;
	.reg .b64 	%fd<34>;

	ld.param.u64 	%rd1, [_Z27compute_hidden_deltas_batchPdS_S_S_i_param_0];
	ld.param.u64 	%rd2, [_Z27compute_hidden_deltas_batchPdS_S_S_i_param_1];
	ld.param.u64 	%rd3, [_Z27compute_hidden_deltas_batchPdS_S_S_i_param_2];
	ld.param.u64 	%rd4, [_Z27compute_hidden_deltas_batchPdS_S_S_i_param_3];
	ld.param.u32 	%r3, [_Z27compute_hidden_deltas_batchPdS_S_S_i_param_4];
	mov.u32 	%r1, %ctaid.y;
	mov.u32 	%r4, %ctaid.x;
	mov.u32 	%r5, %ntid.x;
	mov.u32 	%r6, %tid.x;
	mad.lo.s32 	%r2, %r4, %r5, %r6;
	setp.ge.s32 	%p1, %r1, %r3;
	setp.gt.s32 	%p2, %r2, 255;
	or.pred  	%p3, %p2, %p1;
	@%p3 bra 	$L__BB4_2;
	cvta.to.global.u64 	%rd5, %rd3;
	cvta.to.global.u64 	%rd6, %rd4;
	cvta.to.global.u64 	%rd7, %rd1;
	cvta.to.global.u64 	%rd8, %rd2;
	mul.lo.s32 	%r7, %r2, 10;
	mul.lo.s32 	%r8, %r1, 10;
	mul.wide.u32 	%rd9, %r8, 8;
	add.s64 	%rd10, %rd7, %rd9;
	ld.global.f64 	%fd1, [%rd10];
	mul.wide.s32 	%rd11, %r7, 8;
	add.s64 	%rd12, %rd8, %rd11;
	ld.global.f64 	%fd2, [%rd12];
	fma.rn.f64 	%fd3, %fd1, %fd2, 0d0000000000000000;
	ld.global.f64 	%fd4, [%rd10+8];
	ld.global.f64 	%fd5, [%rd12+8];
	fma.rn.f64 	%fd6, %fd4, %fd5, %fd3;
	ld.global.f64 	%fd7, [%rd10+16];
	ld.global.f64 	%fd8, [%rd12+16];
	fma.rn.f64 	%fd9, %fd7, %fd8, %fd6;
	ld.global.f64 	%fd10, [%rd10+24];
	ld.global.f64 	%fd11, [%rd12+24];
	fma.rn.f64 	%fd12, %fd10, %fd11, %fd9;
	ld.global.f64 	%fd13, [%rd10+32];
	ld.global.f64 	%fd14, [%rd12+32];
	fma.rn.f64 	%fd15, %fd13, %fd14, %fd12;
	ld.global.f64 	%fd16, [%rd10+40];
	ld.global.f64 	%fd17, [%rd12+40];
	fma.rn.f64 	%fd18, %fd16, %fd17, %fd15;
	ld.global.f64 	%fd19, [%rd10+48];
	ld.global.f64 	%fd20, [%rd12+48];
	fma.rn.f64 	%fd21, %fd19, %fd20, %fd18;
	ld.global.f64 	%fd22, [%rd10+56];
	ld.global.f64 	%fd23, [%rd12+56];
	fma.rn.f64 	%fd24, %fd22, %fd23, %fd21;
	ld.global.f64 	%fd25, [%rd10+64];
	ld.global.f64 	%fd26, [%rd12+64];
	fma.rn.f64 	%fd27, %fd25, %fd26, %fd24;
	ld.global.f64 	%fd28, [%rd10+72];
	ld.global.f64 	%fd29, [%rd12+72];
	fma.rn.f64 	%fd30, %fd28, %fd29, %fd27;
	shl.b32 	%r9, %r1, 8;
	add.s32 	%r10, %r9, %r2;
	mul.wide.s32 	%rd13, %r10, 8;
	add.s64 	%rd14, %rd5, %rd13;
	ld.global.f64 	%fd31, [%rd14];
	setp.gt.f64 	%p4, %fd31, 0d0000000000000000;
	selp.f64 	%fd32, 0d3FF0000000000000, 0d0000000000000000, %p4;
	mul.f64 	%fd33, %fd30, %fd32;
	add.s64 	%rd15, %rd6, %rd13;
	st.global.f64 	[%rd15], %fd33;
$L__BB4_2:
	ret;

}
	// .globl	_Z28accumulate_gradients_weight2PdS_S_i
.visible .entry _Z28accumulate_gradients_weight2PdS_S_i(
	.param .u64 .ptr .align 1 _Z28accumulate_gradients_weight2PdS_S_i_param_0,
	.param .u64 .ptr .align 1 _Z28accumulate_gradients_weight2PdS_S_i_param_1,
	.param .u64 .ptr .align 1 _Z28accumulate_gradients_weight2PdS_S_i_param_2,
	.param .u32 _Z28accumulate_gradients_weight2PdS_S_i_param_3
)
{
	.reg .pred 	%p<13>;
	.reg .b32 	%r<51>;
	.reg .b64 	%rd<47>;
	.reg .b64 	%fd<68>;

	ld.param.u64 	%rd4, [_Z28accumulate_gradients_weight2PdS_S_i_param_0];
	ld.param.u64 	%rd5, [_Z28accumulate_gradients_weight2PdS_S_i_param_1];
	ld.param.u64 	%rd3, [_Z28accumulate_gradients_weight2PdS_S_i_param_2];
	ld.param.u32 	%r13, [_Z28accumulate_gradients_weight2PdS_S_i_param_3];
	cvta.to.global.u64 	%rd1, %rd5;
	cvta.to.global.u64 	%rd2, %rd4;
	mov.u32 	%r14, %ctaid.y;
	mov.u32 	%r15, %ntid.y;
	mov.u32 	%r16, %tid.y;
	mad.lo.s32 	%r1, %r14, %r15, %r16;
	mov.u32 	%r17, %ctaid.x;
	mov.u32 	%r18, %ntid.x;
	mov.u32 	%r19, %tid.x;
	mad.lo.s32 	%r2, %r17, %r18, %r19;
	setp.gt.u32 	%p1, %r1, 255;
	setp.gt.s32 	%p2, %r2, 9;
	or.pred  	%p3, %p1, %p2;
	@%p3 bra 	$L__BB5_14;
	setp.lt.s32 	%p4, %r13, 1;
	mov.f64 	%fd67, 0d0000000000000000;
	@%p4 bra 	$L__BB5_13;
	and.b32  	%r3, %r13, 7;
	setp.lt.u32 	%p5, %r13, 8;
	mov.f64 	%fd67, 0d0000000000000000;
	mov.b32 	%r49, 0;
	@%p5 bra 	$L__BB5_5;
	and.b32  	%r49, %r13, 2147483640;
	mov.f64 	%fd67, 0d0000000000000000;
	mov.b32 	%r47, 0;
$L__BB5_4:
	.pragma "nounroll";
	shl.b32 	%r22, %r47, 8;
	add.s32 	%r23, %r22, %r1;
	mul.wide.u32 	%rd6, %r23, 8;
	add.s64 	%rd7, %rd2, %rd6;
	ld.global.f64 	%fd17, [%rd7];
	mad.lo.s32 	%r24, %r47, 10, %r2;
	mul.wide.s32 	%rd8, %r24, 8;
	add.s64 	%rd9, %rd1, %rd8;
	ld.global.f64 	%fd18, [%rd9];
	fma.rn.f64 	%fd19, %fd17, %fd18, %fd67;
	add.s32 	%r25, %r23, 256;
	mul.wide.u32 	%rd10, %r25, 8;
	add.s64 	%rd11, %rd2, %rd10;
	ld.global.f64 	%fd20, [%rd11];
	ld.global.f64 	%fd21, [%rd9+80];
	fma.rn.f64 	%fd22, %fd20, %fd21, %fd19;
	add.s32 	%r26, %r23, 512;
	mul.wide.u32 	%rd12, %r26, 8;
	add.s64 	%rd13, %rd2, %rd12;
	ld.global.f64 	%fd23, [%rd13];
	ld.global.f64 	%fd24, [%rd9+160];
	fma.rn.f64 	%fd25, %fd23, %fd24, %fd22;
	add.s32 	%r27, %r23, 768;
	mul.wide.u32 	%rd14, %r27, 8;
	add.s64 	%rd15, %rd2, %rd14;
	ld.global.f64 	%fd26, [%rd15];
	ld.global.f64 	%fd27, [%rd9+240];
	fma.rn.f64 	%fd28, %fd26, %fd27, %fd25;
	add.s32 	%r28, %r23, 1024;
	mul.wide.u32 	%rd16, %r28, 8;
	add.s64 	%rd17, %rd2, %rd16;
	ld.global.f64 	%fd29, [%rd17];
	ld.global.f64 	%fd30, [%rd9+320];
	fma.rn.f64 	%fd31, %fd29, %fd30, %fd28;
	add.s32 	%r29, %r23, 1280;
	mul.wide.u32 	%rd18, %r29, 8;
	add.s64 	%rd19, %rd2, %rd18;
	ld.global.f64 	%fd32, [%rd19];
	ld.global.f64 	%fd33, [%rd9+400];
	fma.rn.f64 	%fd34, %fd32, %fd33, %fd31;
	add.s32 	%r30, %r23, 1536;
	mul.wide.u32 	%rd20, %r30, 8;
	add.s64 	%rd21, %rd2, %rd20;
	ld.global.f64 	%fd35, [%rd21];
	ld.global.f64 	%fd36, [%rd9+480];
	fma.rn.f64 	%fd37, %fd35, %fd36, %fd34;
	add.s32 	%r31, %r23, 1792;
	mul.wide.u32 	%rd22, %r31, 8;
	add.s64 	%rd23, %rd2, %rd22;
	ld.global.f64 	%fd38, [%rd23];
	ld.global.f64 	%fd39, [%rd9+560];
	fma.rn.f64 	%fd67, %fd38, %fd39, %fd37;
	add.s32 	%r47, %r47, 8;
	setp.ne.s32 	%p6, %r47, %r49;
	@%p6 bra 	$L__BB5_4;
$L__BB5_5:
	setp.eq.s32 	%p7, %r3, 0;
	@%p7 bra 	$L__BB5_13;
	and.b32  	%r8, %r13, 3;
	setp.lt.u32 	%p8, %r3, 4;
	@%p8 bra 	$L__BB5_8;
	shl.b32 	%r32, %r49, 8;
	add.s32 	%r33, %r32, %r1;
	mul.wide.u32 	%rd24, %r33, 8;
	add.s64 	%rd25, %rd2, %rd24;
	ld.global.f64 	%fd41, [%rd25];
	mad.lo.s32 	%r34, %r49, 10, %r2;
	mul.wide.s32 	%rd26, %r34, 8;
	add.s64 	%rd27, %rd1, %rd26;
	ld.global.f64 	%fd42, [%rd27];
	fma.rn.f64 	%fd43, %fd41, %fd42, %fd67;
	add.s32 	%r35, %r33, 256;
	mul.wide.u32 	%rd28, %r35, 8;
	add.s64 	%rd29, %rd2, %rd28;
	ld.global.f64 	%fd44, [%rd29];
	ld.global.f64 	%fd45, [%rd27+80];
	fma.rn.f64 	%fd46, %fd44, %fd45, %fd43;
	add.s32 	%r36, %r33, 512;
	mul.wide.u32 	%rd30, %r36, 8;
	add.s64 	%rd31, %rd2, %rd30;
	ld.global.f64 	%fd47, [%rd31];
	ld.global.f64 	%fd48, [%rd27+160];
	fma.rn.f64 	%fd49, %fd47, %fd48, %fd46;
	add.s32 	%r37, %r33, 768;
	mul.wide.u32 	%rd32, %r37, 8;
	add.s64 	%rd33, %rd2, %rd32;
	ld.global.f64 	%fd50, [%rd33];
	ld.global.f64 	%fd51, [%rd27+240];
	fma.rn.f64 	%fd67, %fd50, %fd51, %fd49;
	add.s32 	%r49, %r49, 4;
$L__BB5_8:
	setp.eq.s32 	%p9, %r8, 0;
	@%p9 bra 	$L__BB5_13;
	setp.eq.s32 	%p10, %r8, 1;
	@%p10 bra 	$L__BB5_11;
	shl.b32 	%r38, %r49, 8;
	add.s32 	%r39, %r38, %r1;
	mul.wide.u32 	%rd34, %r39, 8;
	add.s64 	%rd35, %rd2, %rd34;
	ld.global.f64 	%fd53, [%rd35];
	mad.lo.s32 	%r40, %r49, 10, %r2;
	mul.wide.s32 	%rd36, %r40, 8;
	add.s64 	%rd37, %rd1, %rd36;
	ld.global.f64 	%fd54, [%rd37];
	fma.rn.f64 	%fd55, %fd53, %fd54, %fd67;
	add.s32 	%r41, %r39, 256;
	mul.wide.u32 	%rd38, %r41, 8;
	add.s64 	%rd39, %rd2, %rd38;
	ld.global.f64 	%fd56, [%rd39];
	ld.global.f64 	%fd57, [%rd37+80];
	fma.rn.f64 	%fd67, %fd56, %fd57, %fd55;
	add.s32 	%r49, %r49, 2;
$L__BB5_11:
	and.b32  	%r42, %r13, 1;
	setp.eq.b32 	%p11, %r42, 1;
	not.pred 	%p12, %p11;
	@%p12 bra 	$L__BB5_13;
	shl.b32 	%r43, %r49, 8;
	add.s32 	%r44, %r43, %r1;
	mul.wide.u32 	%rd40, %r44, 8;
	add.s64 	%rd41, %rd2, %rd40;
	ld.global.f64 	%fd58, [%rd41];
	mad.lo.s32 	%r45, %r49, 10, %r2;
	mul.wide.s32 	%rd42, %r45, 8;
	add.s64 	%rd43, %rd1, %rd42;
	ld.global.f64 	%fd59, [%rd43];
	fma.rn.f64 	%fd67, %fd58, %fd59, %fd67;
$L__BB5_13:
	mad.lo.s32 	%r46, %r1, 10, %r2;
	cvta.to.global.u64 	%rd44, %rd3;
	mul.wide.s32 	%rd45, %r46, 8;
	add.s64 	%rd46, %rd44, %rd45;
	st.global.f64 	[%rd46], %fd67;
$L__BB5_14:
	ret;

}
	// .globl	_Z28accumulate_gradients_weight1PdS_S_i
.visible .entry _Z28accumulate_gradients_weight1PdS_S_i(
	.param .u64 .ptr .align 1 _Z28accumulate_gradients_weight1PdS_S_i_param_0,
	.param .u64 .ptr .align 1 _Z28accumulate_gradients_weight1PdS_S_i_param_1,
	.param .u64 .ptr .align 1 _Z28accumulate_gradients_weight1PdS_S_i_param_2,
	.param .u32 _Z28accumulate_gradients_weight1PdS_S_i_param_3
)
{
	.reg .pred 	%p<13>;
	.reg .b32 	%r<52>;
	.reg .b64 	%rd<47>;
	.reg .b64 	%fd<68>;

	ld.param.u64 	%rd4, [_Z28accumulate_gradients_weight1PdS_S_i_param_0];
	ld.param.u64 	%rd5, [_Z28accumulate_gradients_weight1PdS_S_i_param_1];
	ld.param.u64 	%rd3, [_Z28accumulate_gradients_weight1PdS_S_i_param_2];
	ld.param.u32 	%r13, [_Z28accumulate_gradients_weight1PdS_S_i_param_3];
	cvta.to.global.u64 	%rd1, %rd5;
	cvta.to.global.u64 	%rd2, %rd4;
	mov.u32 	%r14, %ctaid.y;
	mov.u32 	%r15, %ntid.y;
	mov.u32 	%r16, %tid.y;
	mad.lo.s32 	%r1, %r14, %r15, %r16;
	mov.u32 	%r17, %ctaid.x;
	mov.u32 	%r18, %ntid.x;
	mov.u32 	%r19, %tid.x;
	mad.lo.s32 	%r2, %r17, %r18, %r19;
	setp.gt.u32 	%p1, %r1, 783;
	setp.gt.s32 	%p2, %r2, 255;
	or.pred  	%p3, %p1, %p2;
	@%p3 bra 	$L__BB6_14;
	setp.lt.s32 	%p4, %r13, 1;
	mov.f64 	%fd67, 0d0000000000000000;
	@%p4 bra 	$L__BB6_13;
	and.b32  	%r3, %r13, 7;
	setp.lt.u32 	%p5, %r13, 8;
	mov.f64 	%fd67, 0d0000000000000000;
	mov.b32 	%r50, 0;
	@%p5 bra 	$L__BB6_5;
	and.b32  	%r50, %r13, 2147483640;
	mov.f64 	%fd67, 0d0000000000000000;
	mov.b32 	%r48, 0;
$L__BB6_4:
	.pragma "nounroll";
	mad.lo.s32 	%r22, %r48, 784, %r1;
	mul.wide.u32 	%rd6, %r22, 8;
	add.s64 	%rd7, %rd2, %rd6;
	ld.global.f64 	%fd17, [%rd7];
	shl.b32 	%r23, %r48, 8;
	add.s32 	%r24, %r23, %r2;
	mul.wide.s32 	%rd8, %r24, 8;
	add.s64 	%rd9, %rd1, %rd8;
	ld.global.f64 	%fd18, [%rd9];
	fma.rn.f64 	%fd19, %fd17, %fd18, %fd67;
	add.s32 	%r25, %r22, 784;
	mul.wide.u32 	%rd10, %r25, 8;
	add.s64 	%rd11, %rd2, %rd10;
	ld.global.f64 	%fd20, [%rd11];
	ld.global.f64 	%fd21, [%rd9+2048];
	fma.rn.f64 	%fd22, %fd20, %fd21, %fd19;
	add.s32 	%r26, %r22, 1568;
	mul.wide.u32 	%rd12, %r26, 8;
	add.s64 	%rd13, %rd2, %rd12;
	ld.global.f64 	%fd23, [%rd13];
	ld.global.f64 	%fd24, [%rd9+4096];
	fma.rn.f64 	%fd25, %fd23, %fd24, %fd22;
	add.s32 	%r27, %r22, 2352;
	mul.wide.u32 	%rd14, %r27, 8;
	add.s64 	%rd15, %rd2, %rd14;
	ld.global.f64 	%fd26, [%rd15];
	ld.global.f64 	%fd27, [%rd9+6144];
	fma.rn.f64 	%fd28, %fd26, %fd27, %fd25;
	add.s32 	%r28, %r22, 3136;
	mul.wide.u32 	%rd16, %r28, 8;
	add.s64 	%rd17, %rd2, %rd16;
	ld.global.f64 	%fd29, [%rd17];
	ld.global.f64 	%fd30, [%rd9+8192];
	fma.rn.f64 	%fd31, %fd29, %fd30, %fd28;
	add.s32 	%r29, %r22, 3920;
	mul.wide.u32 	%rd18, %r29, 8;
	add.s64 	%rd19, %rd2, %rd18;
	ld.global.f64 	%fd32, [%rd19];
	ld.global.f64 	%fd33, [%rd9+10240];
	fma.rn.f64 	%fd34, %fd32, %fd33, %fd31;
	add.s32 	%r30, %r22, 4704;
	mul.wide.u32 	%rd20, %r30, 8;
	add.s64 	%rd21, %rd2, %rd20;
	ld.global.f64 	%fd35, [%rd21];
	ld.global.f64 	%fd36, [%rd9+12288];
	fma.rn.f64 	%fd37, %fd35, %fd36, %fd34;
	add.s32 	%r31, %r22, 5488;
	mul.wide.u32 	%rd22, %r31, 8;
	add.s64 	%rd23, %rd2, %rd22;
	ld.global.f64 	%fd38, [%rd23];
	ld.global.f64 	%fd39, [%rd9+14336];
	fma.rn.f64 	%fd67, %fd38, %fd39, %fd37;
	add.s32 	%r48, %r48, 8;
	setp.ne.s32 	%p6, %r48, %r50;
	@%p6 bra 	$L__BB6_4;
$L__BB6_5:
	setp.eq.s32 	%p7, %r3, 0;
	@%p7 bra 	$L__BB6_13;
	and.b32  	%r8, %r13, 3;
	setp.lt.u32 	%p8, %r3, 4;
	@%p8 bra 	$L__BB6_8;
	mad.lo.s32 	%r32, %r50, 784, %r1;
	mul.wide.u32 	%rd24, %r32, 8;
	add.s64 	%rd25, %rd2, %rd24;
	ld.global.f64 	%fd41, [%rd25];
	shl.b32 	%r33, %r50, 8;
	add.s32 	%r34, %r33, %r2;
	mul.wide.s32 	%rd26, %r34, 8;
	add.s64 	%rd27, %rd1, %rd26;
	ld.global.f64 	%fd42, [%rd27];
	fma.rn.f64 	%fd43, %fd41, %fd42, %fd67;
	add.s32 	%r35, %r32, 784;
	mul.wide.u32 	%rd28, %r35, 8;
	add.s64 	%rd29, %rd2, %rd28;
	ld.global.f64 	%fd44, [%rd29];
	ld.global.f64 	%fd45, [%rd27+2048];
	fma.rn.f64 	%fd46, %fd44, %fd45, %fd43;
	add.s32 	%r36, %r32, 1568;
	mul.wide.u32 	%rd30, %r36, 8;
	add.s64 	%rd31, %rd2, %rd30;
	ld.global.f64 	%fd47, [%rd31];
	ld.global.f64 	%fd48, [%rd27+4096];
	fma.rn.f64 	%fd49, %fd47, %fd48, %fd46;
	add.s32 	%r37, %r32, 2352;
	mul.wide.u32 	%rd32, %r37, 8;
	add.s64 	%rd33, %rd2, %rd32;
	ld.global.f64 	%fd50, [%rd33];
	ld.global.f64 	%fd51, [%rd27+6144];
	fma.rn.f64 	%fd67, %fd50, %fd51, %fd49;
	add.s32 	%r50, %r50, 4;
$L__BB6_8:
	setp.eq.s32 	%p9, %r8, 0;
	@%p9 bra 	$L__BB6_13;
	setp.eq.s32 	%p10, %r8, 1;
	@%p10 bra 	$L__BB6_11;
	mad.lo.s32 	%r38, %r50, 784, %r1;
	mul.wide.u32 	%rd34, %r38, 8;
	add.s64 	%rd35, %rd2, %rd34;
	ld.global.f64 	%fd53, [%rd35];
	shl.b32 	%r39, %r50, 8;
	add.s32 	%r40, %r39, %r2;
	mul.wide.s32 	%rd36, %r40, 8;
	add.s64 	%rd37, %rd1, %rd36;
	ld.global.f64 	%fd54, [%rd37];
	fma.rn.f64 	%fd55, %fd53, %fd54, %fd67;
	add.s32 	%r41, %r38, 784;
	mul.wide.u32 	%rd38, %r41, 8;
	add.s64 	%rd39, %rd2, %rd38;
	ld.global.f64 	%fd56, [%rd39];
	ld.global.f64 	%fd57, [%rd37+2048];
	fma.rn.f64 	%fd67, %fd56, %fd57, %fd55;
	add.s32 	%r50, %r50, 2;
$L__BB6_11:
	and.b32  	%r42, %r13, 1;
	setp.eq.b32 	%p11, %r42, 1;
	not.pred 	%p12, %p11;
	@%p12 bra 	$L__BB6_13;
	mad.lo.s32 	%r43, %r50, 784, %r1;
	mul.wide.u32 	%rd40, %r43, 8;
	add.s64 	%rd41, %rd2, %rd40;
	ld.global.f64 	%fd58, [%rd41];
	shl.b32 	%r44, %r50, 8;
	add.s32 	%r45, %r44, %r2;
	mul.wide.s32 	%rd42, %r45, 8;
	add.s64 	%rd43, %rd1, %rd42;
	ld.global.f64 	%fd59, [%rd43];
	fma.rn.f64 	%fd67, %fd58, %fd59, %fd67;
$L__BB6_13:
	shl.b32 	%r46, %r1, 8;
	add.s32 	%r47, %r46, %r2;
	cvta.to.global.u64 	%rd44, %rd3;
	mul.wide.s32 	%rd45, %r47, 8;
	add.s64 	%rd46, %rd44, %rd45;
	st.global.f64 	[%rd46], %fd67;
$L__BB6_14:
	ret;

}
	// .globl	_Z25accumulate_gradients_biasPdS_S_S_i
.visible .entry _Z25accumulate_gradients_biasPdS_S_S_i(
	.param .u64 .ptr .align 1 _Z25accumulate_gradients_biasPdS_S_S_i_param_0,
	.param .u64 .ptr .align 1 _Z25accumulate_gradients_biasPdS_S_S_i_param_1,
	.param .u64 .ptr .align 1 _Z25accumulate_gradients_biasPdS_S_S_i_param_2,
	.param .u64 .ptr .align 1 _Z25accumulate_gradients_biasPdS_S_S_i_param_3,
	.param .u32 _Z25accumulate_gradients_biasPdS_S_S_i_param_4
)
{
	.reg .pred 	%p<21>;
	.reg .b32 	%r<69>;
	.reg .b64 	%rd<31>;
	.reg .b64 	%fd<165>;

	ld.param.u64 	%rd7, [_Z25accumulate_gradients_biasPdS_S_S_i_param_0];
	ld.param.u64 	%rd8, [_Z25accumulate_gradients_biasPdS_S_S_i_param_1];
	ld.param.u64 	%rd5, [_Z25accumulate_gradients_biasPdS_S_S_i_param_2];
	ld.param.u64 	%rd6, [_Z25accumulate_gradients_biasPdS_S_S_i_param_3];
	ld.param.u32 	%r42, [_Z25accumulate_gradients_biasPdS_S_S_i_param_4];
	cvta.to.global.u64 	%rd1, %rd7;
	cvta.to.global.u64 	%rd2, %rd8;
	mov.u32 	%r43, %ctaid.x;
	mov.u32 	%r44, %ntid.x;
	mov.u32 	%r45, %tid.x;
	mad.lo.s32 	%r1, %r43, %r44, %r45;
	setp.gt.s32 	%p1, %r1, 9;
	@%p1 bra 	$L__BB7_15;
	setp.lt.s32 	%p2, %r42, 1;
	mov.f64 	%fd155, 0d0000000000000000;
	@%p2 bra 	$L__BB7_14;
	and.b32  	%r2, %r42, 15;
	setp.lt.u32 	%p3, %r42, 16;
	mov.f64 	%fd155, 0d0000000000000000;
	mov.b32 	%r58, 0;
	@%p3 bra 	$L__BB7_5;
	and.b32  	%r58, %r42, 2147483632;
	neg.s32 	%r56, %r58;
	add.s64 	%rd3, %rd1, 640;
	mov.f64 	%fd155, 0d0000000000000000;
	mov.u32 	%r55, %r1;
$L__BB7_4:
	.pragma "nounroll";
	mul.wide.s32 	%rd9, %r55, 8;
	add.s64 	%rd10, %rd3, %rd9;
	ld.global.f64 	%fd31, [%rd10+-640];
	add.f64 	%fd32, %fd155, %fd31;
	ld.global.f64 	%fd33, [%rd10+-560];
	add.f64 	%fd34, %fd32, %fd33;
	ld.global.f64 	%fd35, [%rd10+-480];
	add.f64 	%fd36, %fd34, %fd35;
	ld.global.f64 	%fd37, [%rd10+-400];
	add.f64 	%fd38, %fd36, %fd37;
	ld.global.f64 	%fd39, [%rd10+-320];
	add.f64 	%fd40, %fd38, %fd39;
	ld.global.f64 	%fd41, [%rd10+-240];
	add.f64 	%fd42, %fd40, %fd41;
	ld.global.f64 	%fd43, [%rd10+-160];
	add.f64 	%fd44, %fd42, %fd43;
	ld.global.f64 	%fd45, [%rd10+-80];
	add.f64 	%fd46, %fd44, %fd45;
	ld.global.f64 	%fd47, [%rd10];
	add.f64 	%fd48, %fd46, %fd47;
	ld.global.f64 	%fd49, [%rd10+80];
	add.f64 	%fd50, %fd48, %fd49;
	ld.global.f64 	%fd51, [%rd10+160];
	add.f64 	%fd52, %fd50, %fd51;
	ld.global.f64 	%fd53, [%rd10+240];
	add.f64 	%fd54, %fd52, %fd53;
	ld.global.f64 	%fd55, [%rd10+320];
	add.f64 	%fd56, %fd54, %fd55;
	ld.global.f64 	%fd57, [%rd10+400];
	add.f64 	%fd58, %fd56, %fd57;
	ld.global.f64 	%fd59, [%rd10+480];
	add.f64 	%fd60, %fd58, %fd59;
	ld.global.f64 	%fd61, [%rd10+560];
	add.f64 	%fd155, %fd60, %fd61;
	add.s32 	%r56, %r56, 16;
	add.s32 	%r55, %r55, 160;
	setp.ne.s32 	%p4, %r56, 0;
	@%p4 bra 	$L__BB7_4;
$L__BB7_5:
	setp.eq.s32 	%p5, %r2, 0;
	@%p5 bra 	$L__BB7_14;
	and.b32  	%r10, %r42, 7;
	setp.lt.u32 	%p6, %r2, 8;
	@%p6 bra 	$L__BB7_8;
	mad.lo.s32 	%r47, %r58, 10, %r1;
	mul.wide.s32 	%rd11, %r47, 8;
	add.s64 	%rd12, %rd1, %rd11;
	ld.global.f64 	%fd63, [%rd12];
	add.f64 	%fd64, %fd155, %fd63;
	ld.global.f64 	%fd65, [%rd12+80];
	add.f64 	%fd66, %fd64, %fd65;
	ld.global.f64 	%fd67, [%rd12+160];
	add.f64 	%fd68, %fd66, %fd67;
	ld.global.f64 	%fd69, [%rd12+240];
	add.f64 	%fd70, %fd68, %fd69;
	ld.global.f64 	%fd71, [%rd12+320];
	add.f64 	%fd72, %fd70, %fd71;
	ld.global.f64 	%fd73, [%rd12+400];
	add.f64 	%fd74, %fd72, %fd73;
	ld.global.f64 	%fd75, [%rd12+480];
	add.f64 	%fd76, %fd74, %fd75;
	ld.global.f64 	%fd77, [%rd12+560];
	add.f64 	%fd155, %fd76, %fd77;
	add.s32 	%r58, %r58, 8;
$L__BB7_8:
	setp.eq.s32 	%p7, %r10, 0;
	@%p7 bra 	$L__BB7_14;
	and.b32  	%r13, %r42, 3;
	setp.lt.u32 	%p8, %r10, 4;
	@%p8 bra 	$L__BB7_11;
	mad.lo.s32 	%r48, %r58, 10, %r1;
	mul.wide.s32 	%rd13, %r48, 8;
	add.s64 	%rd14, %rd1, %rd13;
	ld.global.f64 	%fd79, [%rd14];
	add.f64 	%fd80, %fd155, %fd79;
	ld.global.f64 	%fd81, [%rd14+80];
	add.f64 	%fd82, %fd80, %fd81;
	ld.global.f64 	%fd83, [%rd14+160];
	add.f64 	%fd84, %fd82, %fd83;
	ld.global.f64 	%fd85, [%rd14+240];
	add.f64 	%fd155, %fd84, %fd85;
	add.s32 	%r58, %r58, 4;
$L__BB7_11:
	setp.eq.s32 	%p9, %r13, 0;
	@%p9 bra 	$L__BB7_14;
	mad.lo.s32 	%r61, %r58, 10, %r1;
	neg.s32 	%r60, %r13;
$L__BB7_13:
	.pragma "nounroll";
	mul.wide.s32 	%rd15, %r61, 8;
	add.s64 	%rd16, %rd1, %rd15;
	ld.global.f64 	%fd86, [%rd16];
	add.f64 	%fd155, %fd155, %fd86;
	add.s32 	%r61, %r61, 10;
	add.s32 	%r60, %r60, 1;
	setp.ne.s32 	%p10, %r60, 0;
	@%p10 bra 	$L__BB7_13;
$L__BB7_14:
	cvta.to.global.u64 	%rd17, %rd5;
	mul.wide.s32 	%rd18, %r1, 8;
	add.s64 	%rd19, %rd17, %rd18;
	st.global.f64 	[%rd19], %fd155;
$L__BB7_15:
	setp.gt.s32 	%p11, %r1, 255;
	@%p11 bra 	$L__BB7_30;
	setp.lt.s32 	%p12, %r42, 1;
	mov.f64 	%fd164, 0d0000000000000000;
	@%p12 bra 	$L__BB7_29;
	and.b32  	%r22, %r42, 15;
	setp.lt.u32 	%p13, %r42, 16;
	mov.f64 	%fd164, 0d0000000000000000;
	mov.b32 	%r65, 0;
	@%p13 bra 	$L__BB7_20;
	and.b32  	%r65, %r42, 2147483632;
	neg.s32 	%r63, %r65;
	add.s64 	%rd4, %rd2, 16384;
	mov.f64 	%fd164, 0d0000000000000000;
	mov.u32 	%r62, %r1;
$L__BB7_19:
	.pragma "nounroll";
	mul.wide.s32 	%rd20, %r62, 8;
	add.s64 	%rd21, %rd4, %rd20;
	ld.global.f64 	%fd91, [%rd21+-16384];
	add.f64 	%fd92, %fd164, %fd91;
	ld.global.f64 	%fd93, [%rd21+-14336];
	add.f64 	%fd94, %fd92, %fd93;
	ld.global.f64 	%fd95, [%rd21+-12288];
	add.f64 	%fd96, %fd94, %fd95;
	ld.global.f64 	%fd97, [%rd21+-10240];
	add.f64 	%fd98, %fd96, %fd97;
	ld.global.f64 	%fd99, [%rd21+-8192];
	add.f64 	%fd100, %fd98, %fd99;
	ld.global.f64 	%fd101, [%rd21+-6144];
	add.f64 	%fd102, %fd100, %fd101;
	ld.global.f64 	%fd103, [%rd21+-4096];
	add.f64 	%fd104, %fd102, %fd103;
	ld.global.f64 	%fd105, [%rd21+-2048];
	add.f64 	%fd106, %fd104, %fd105;
	ld.global.f64 	%fd107, [%rd21];
	add.f64 	%fd108, %fd106, %fd107;
	ld.global.f64 	%fd109, [%rd21+2048];
	add.f64 	%fd110, %fd108, %fd109;
	ld.global.f64 	%fd111, [%rd21+4096];
	add.f64 	%fd112, %fd110, %fd111;
	ld.global.f64 	%fd113, [%rd21+6144];
	add.f64 	%fd114, %fd112, %fd113;
	ld.global.f64 	%fd115, [%rd21+8192];
	add.f64 	%fd116, %fd114, %fd115;
	ld.global.f64 	%fd117, [%rd21+10240];
	add.f64 	%fd118, %fd116, %fd117;
	ld.global.f64 	%fd119, [%rd21+12288];
	add.f64 	%fd120, %fd118, %fd119;
	ld.global.f64 	%fd121, [%rd21+14336];
	add.f64 	%fd164, %fd120, %fd121;
	add.s32 	%r63, %r63, 16;
	add.s32 	%r62, %r62, 4096;
	setp.ne.s32 	%p14, %r63, 0;
	@%p14 bra 	$L__BB7_19;
$L__BB7_20:
	setp.eq.s32 	%p15, %r22, 0;
	@%p15 bra 	$L__BB7_29;
	and.b32  	%r30, %r42, 7;
	setp.lt.u32 	%p16, %r22, 8;
	@%p16 bra 	$L__BB7_23;
	shl.b32 	%r50, %r65, 8;
	add.s32 	%r51, %r50, %r1;
	mul.wide.s32 	%rd22, %r51, 8;
	add.s64 	%rd23, %rd2, %rd22;
	ld.global.f64 	%fd123, [%rd23];
	add.f64 	%fd124, %fd164, %fd123;
	ld.global.f64 	%fd125, [%rd23+2048];
	add.f64 	%fd126, %fd124, %fd125;
	ld.global.f64 	%fd127, [%rd23+4096];
	add.f64 	%fd128, %fd126, %fd127;
	ld.global.f64 	%fd129, [%rd23+6144];
	add.f64 	%fd130, %fd128, %fd129;
	ld.global.f64 	%fd131, [%rd23+8192];
	add.f64 	%fd132, %fd130, %fd131;
	ld.global.f64 	%fd133, [%rd23+10240];
	add.f64 	%fd134, %fd132, %fd133;
	ld.global.f64 	%fd135, [%rd23+12288];
	add.f64 	%fd136, %fd134, %fd135;
	ld.global.f64 	%fd137, [%rd23+14336];
	add.f64 	%fd164, %fd136, %fd137;
	add.s32 	%r65, %r65, 8;
$L__BB7_23:
	setp.eq.s32 	%p17, %r30, 0;
	@%p17 bra 	$L__BB7_29;
	and.b32  	%r33, %r42, 3;
	setp.lt.u32 	%p18, %r30, 4;
	@%p18 bra 	$L__BB7_26;
	shl.b32 	%r52, %r65, 8;
	add.s32 	%r53, %r52, %r1;
	mul.wide.s32 	%rd24, %r53, 8;
	add.s64 	%rd25, %rd2, %rd24;
	ld.global.f64 	%fd139, [%rd25];
	add.f64 	%fd140, %fd164, %fd139;
	ld.global.f64 	%fd141, [%rd25+2048];
	add.f64 	%fd142, %fd140, %fd141;
	ld.global.f64 	%fd143, [%rd25+4096];
	add.f64 	%fd144, %fd142, %fd143;
	ld.global.f64 	%fd145, [%rd25+6144];
	add.f64 	%fd164, %fd144, %fd145;
	add.s32 	%r65, %r65, 4;
$L__BB7_26:
	setp.eq.s32 	%p19, %r33, 0;
	@%p19 bra 	$L__BB7_29;
	shl.b32 	%r54, %r65, 8;
	add.s32 	%r68, %r1, %r54;
	neg.s32 	%r67, %r33;
$L__BB7_28:
	.pragma "nounroll";
	mul.wide.s32 	%rd26, %r68, 8;
	add.s64 	%rd27, %rd2, %rd26;
	ld.global.f64 	%fd146, [%rd27];
	add.f64 	%fd164, %fd164, %fd146;
	add.s32 	%r68, %r68, 256;
	add.s32 	%r67, %r67, 1;
	setp.ne.s32 	%p20, %r67, 0;
	@%p20 bra 	$L__BB7_28;
$L__BB7_29:
	cvta.to.global.u64 	%rd28, %rd6;
	mul.wide.s32 	%rd29, %r1, 8;
	add.s64 	%rd30, %rd28, %rd29;
	st.global.f64 	[%rd30], %fd164;
$L__BB7_30:
	ret;

}
	// .globl	_Z14update_weightsPdS_dii
.visible .entry _Z14update_weightsPdS_dii(
	.param .u64 .ptr .align 1 _Z14update_weightsPdS_dii_param_0,
	.param .u64 .ptr .align 1 _Z14update_weightsPdS_dii_param_1,
	.param .f64 _Z14update_weightsPdS_dii_param_2,
	.param .u32 _Z14update_weightsPdS_dii_param_3,
	.param .u32 _Z14update_weightsPdS_dii_param_4
)
{
	.reg .pred 	%p<2>;
	.reg .b32 	%r<7>;
	.reg .b64 	%rd<8>;
	.reg .b64 	%fd<8>;

	ld.param.u64 	%rd1, [_Z14update_weightsPdS_dii_param_0];
	ld.param.u64 	%rd2, [_Z14update_weightsPdS_dii_param_1];
	ld.param.f64 	%fd1, [_Z14update_weightsPdS_dii_param_2];
	ld.param.u32 	%r3, [_Z14update_weightsPdS_dii_param_3];
	ld.param.u32 	%r2, [_Z14update_weightsPdS_dii_param_4];
	mov.u32 	%r4, %ctaid.x;
	mov.u32 	%r5, %ntid.x;
	mov.u32 	%r6, %tid.x;
	mad.lo.s32 	%r1, %r4, %r5, %r6;
	setp.ge.s32 	%p1, %r1, %r3;
	@%p1 bra 	$L__BB8_2;
	cvta.to.global.u64 	%rd3, %rd2;
	cvta.to.global.u64 	%rd4, %rd1;
	mul.wide.s32 	%rd5, %r1, 8;
	add.s64 	%rd6, %rd3, %rd5;
	ld.global.f64 	%fd2, [%rd6];
	cvt.rn.f64.s32 	%fd3, %r2;
	div.rn.f64 	%fd4, %fd2, %fd3;
	mul.f64 	%fd5, %fd1, %fd4;
	add.s64 	%rd7, %rd4, %rd5;
	ld.global.f64 	%fd6, [%rd7];
	sub.f64 	%fd7, %fd6, %fd5;
	st.global.f64 	[%rd7], %fd7;
$L__BB8_2:
	ret;

}


// ===== COMPILED SASS (sm_100) =====

	.target	sm_100

	.elftype	@"ET_EXEC"


//--------------------- .note.nv.tkinfo           --------------------------
	.section	.note.nv.tkinfo,"",@"SHT_NOTE"
	.sectionflags	@"SHF_NOTE_NV_TKINFO"
	.tkinfo
        /*0018*/ 	.word	0x00000002
        /*0030*/ 	.string	""
        /*0030*/ 	.string	"ptxas"
        /*0030*/ 	.string	"Cuda compilation tools, release 13.0, V13.0.88"
        /*0030*/ 	.string	"Build cuda_13.0.r13.0/compiler.36424714_0"
        /*0030*/ 	.string	"-arch sm_100 -m 64 "



//--------------------- .note.nv.cuinfo           --------------------------
	.section	.note.nv.cuinfo,"",@"SHT_NOTE"
	.sectionflags	@"SHF_NOTE_NV_CUINFO"
        /*0018*/ 	.short	0x0002
        /*001a*/ 	.short	0x0064
        /*001c*/ 	.short	0x0082
	.zero		2


//--------------------- .nv.info                  --------------------------
	.section	.nv.info,"",@"SHT_CUDA_INFO"
	.align	4


	//----- nvinfo : EIATTR_REGCOUNT
	.align		4
        /*0000*/ 	.byte	0x04, 0x2f
        /*0002*/ 	.short	(.L_1 - .L_0)
	.align		4
.L_0:
        /*0004*/ 	.word	index@(_Z24calculate_batch_accuracyPdS_Pii)
        /*0008*/ 	.word	0x0000001e


	//----- nvinfo : EIATTR_FRAME_SIZE
	.align		4
.L_1:
        /*000c*/ 	.byte	0x04, 0x11
        /*000e*/ 	.short	(.L_3 - .L_2)
	.align		4
.L_2:
        /*0010*/ 	.word	index@(_Z24calculate_batch_accuracyPdS_Pii)
        /*0014*/ 	.word	0x00000000


	//----- nvinfo : EIATTR_REGCOUNT
	.align		4
.L_3:
        /*0018*/ 	.byte	0x04, 0x2f
        /*001a*/ 	.short	(.L_5 - .L_4)
	.align		4
.L_4:
        /*001c*/ 	.word	index@(_Z18forward_pass_batchPdS_S_S_S_S_S_i)
        /*0020*/ 	.word	0x0000001c


	//----- nvinfo : EIATTR_FRAME_SIZE
	.align		4
.L_5:
        /*0024*/ 	.byte	0x04, 0x11
        /*0026*/ 	.short	(.L_7 - .L_6)
	.align		4
.L_6:
        /*0028*/ 	.word	index@(_Z18forward_pass_batchPdS_S_S_S_S_S_i)
        /*002c*/ 	.word	0x00000000


	//----- nvinfo : EIATTR_REGCOUNT
	.align		4
.L_7:
        /*0030*/ 	.byte	0x04, 0x2f
        /*0032*/ 	.short	(.L_9 - .L_8)
	.align		4
.L_8:
        /*0034*/ 	.word	index@(_Z19forward_pass_outputPdS_S_S_i)
        /*0038*/ 	.word	0x0000001c


	//----- nvinfo : EIATTR_FRAME_SIZE
	.align		4
.L_9:
        /*003c*/ 	.byte	0x04, 0x11
        /*003e*/ 	.short	(.L_11 - .L_10)
	.align		4
.L_10:
        /*0040*/ 	.word	index@($__internal_1_$__cuda_sm20_dblrcp_rn_slowpath_v3)
        /*0044*/ 	.word	0x00000000


	//----- nvinfo : EIATTR_FRAME_SIZE
	.align		4
.L_11:
        /*0048*/ 	.byte	0x04, 0x11
        /*004a*/ 	.short	(.L_13 - .L_12)
	.align		4
.L_12:
        /*004c*/ 	.word	index@(_Z19forward_pass_outputPdS_S_S_i)
        /*0050*/ 	.word	0x00000000


	//----- nvinfo : EIATTR_REGCOUNT
	.align		4
.L_13:
        /*0054*/ 	.byte	0x04, 0x2f
        /*0056*/ 	.short	(.L_15 - .L_14)
	.align		4
.L_14:
        /*0058*/ 	.word	index@(_Z27compute_output_deltas_batchPdS_S_i)
        /*005c*/ 	.word	0x00000010


	//----- nvinfo : EIATTR_FRAME_SIZE
	.align		4
.L_15:
        /*0060*/ 	.byte	0x04, 0x11
        /*0062*/ 	.short	(.L_17 - .L_16)
	.align		4
.L_16:
        /*0064*/ 	.word	index@(_Z27compute_output_deltas_batchPdS_S_i)
        /*0068*/ 	.word	0x00000000


	//----- nvinfo : EIATTR_REGCOUNT
	.align		4
.L_17:
        /*006c*/ 	.byte	0x04, 0x2f
        /*006e*/ 	.short	(.L_19 - .L_18)
	.align		4
.L_18:
        /*0070*/ 	.word	index@(_Z27compute_hidden_deltas_batchPdS_S_S_i)
        /*0074*/ 	.word	0x00000020


	//----- nvinfo : EIATTR_FRAME_SIZE
	.align		4
.L_19:
        /*0078*/ 	.byte	0x04, 0x11
        /*007a*/ 	.short	(.L_21 - .L_20)
	.align		4
.L_20:
        /*007c*/ 	.word	index@(_Z27compute_hidden_deltas_batchPdS_S_S_i)
        /*0080*/ 	.word	0x00000000


	//----- nvinfo : EIATTR_REGCOUNT
	.align		4
.L_21:
        /*0084*/ 	.byte	0x04, 0x2f
        /*0086*/ 	.short	(.L_23 - .L_22)
	.align		4
.L_22:
        /*0088*/ 	.word	index@(_Z28accumulate_gradients_weight2PdS_S_i)
        /*008c*/ 	.word	0x00000020


	//----- nvinfo : EIATTR_FRAME_SIZE
	.align		4
.L_23:
        /*0090*/ 	.byte	0x04, 0x11
        /*0092*/ 	.short	(.L_25 - .L_24)
	.align		4
.L_24:
        /*0094*/ 	.word	index@(_Z28accumulate_gradients_weight2PdS_S_i)
        /*0098*/ 	.word	0x00000000


	//----- nvinfo : EIATTR_REGCOUNT
	.align		4
.L_25:
        /*009c*/ 	.byte	0x04, 0x2f
        /*009e*/ 	.short	(.L_27 - .L_26)
	.align		4
.L_26:
        /*00a0*/ 	.word	index@(_Z28accumulate_gradients_weight1PdS_S_i)
        /*00a4*/ 	.word	0x00000020


	//----- nvinfo : EIATTR_FRAME_SIZE
	.align		4
.L_27:
        /*00a8*/ 	.byte	0x04, 0x11
        /*00aa*/ 	.short	(.L_29 - .L_28)
	.align		4
.L_28:
        /*00ac*/ 	.word	index@(_Z28accumulate_gradients_weight1PdS_S_i)
        /*00b0*/ 	.word	0x00000000


	//----- nvinfo : EIATTR_REGCOUNT
	.align		4
.L_29:
        /*00b4*/ 	.byte	0x04, 0x2f
        /*00b6*/ 	.short	(.L_31 - .L_30)
	.align		4
.L_30:
        /*00b8*/ 	.word	index@(_Z25accumulate_gradients_biasPdS_S_S_i)
        /*00bc*/ 	.word	0x0000001e


	//----- nvinfo : EIATTR_FRAME_SIZE
	.align		4
.L_31:
        /*00c0*/ 	.byte	0x04, 0x11
        /*00c2*/ 	.short	(.L_33 - .L_32)
	.align		4
.L_32:
        /*00c4*/ 	.word	index@(_Z25accumulate_gradients_biasPdS_S_S_i)
        /*00c8*/ 	.word	0x00000000


	//----- nvinfo : EIATTR_REGCOUNT
	.align		4
.L_33:
        /*00cc*/ 	.byte	0x04, 0x2f
        /*00ce*/ 	.short	(.L_35 - .L_34)
	.align		4
.L_34:
        /*00d0*/ 	.word	index@(_Z14update_weightsPdS_dii)
        /*00d4*/ 	.word	0x00000019


	//----- nvinfo : EIATTR_FRAME_SIZE
	.align		4
.L_35:
        /*00d8*/ 	.byte	0x04, 0x11
        /*00da*/ 	.short	(.L_37 - .L_36)
	.align		4
.L_36:
        /*00dc*/ 	.word	index@($__internal_0_$__cuda_sm20_div_rn_f64_full)
        /*00e0*/ 	.word	0x00000000


	//----- nvinfo : EIATTR_FRAME_SIZE
	.align		4
.L_37:
        /*00e4*/ 	.byte	0x04, 0x11
        /*00e6*/ 	.short	(.L_39 - .L_38)
	.align		4
.L_38:
        /*00e8*/ 	.word	index@(_Z14update_weightsPdS_dii)
        /*00ec*/ 	.word	0x00000000


	//----- nvinfo : EIATTR_MIN_STACK_SIZE
	.align		4
.L_39:
        /*00f0*/ 	.byte	0x04, 0x12
        /*00f2*/ 	.short	(.L_41 - .L_40)
	.align		4
.L_40:
        /*00f4*/ 	.word	index@(_Z14update_weightsPdS_dii)
        /*00f8*/ 	.word	0x00000000


	//----- nvinfo : EIATTR_MIN_STACK_SIZE
	.align		4
.L_41:
        /*00fc*/ 	.byte	0x04, 0x12
        /*00fe*/ 	.short	(.L_43 - .L_42)
	.align		4
.L_42:
        /*0100*/ 	.word	index@(_Z25accumulate_gradients_biasPdS_S_S_i)
        /*0104*/ 	.word	0x00000000


	//----- nvinfo : EIATTR_MIN_STACK_SIZE
	.align		4
.L_43:
        /*0108*/ 	.byte	0x04, 0x12
        /*010a*/ 	.short	(.L_45 - .L_44)
	.align		4
.L_44:
        /*010c*/ 	.word	index@(_Z28accumulate_gradients_weight1PdS_S_i)
        /*0110*/ 	.word	0x00000000


	//----- nvinfo : EIATTR_MIN_STACK_SIZE
	.align		4
.L_45:
        /*0114*/ 	.byte	0x04, 0x12
        /*0116*/ 	.short	(.L_47 - .L_46)
	.align		4
.L_46:
        /*0118*/ 	.word	index@(_Z28accumulate_gradients_weight2PdS_S_i)
        /*011c*/ 	.word	0x00000000


	//----- nvinfo : EIATTR_MIN_STACK_SIZE
	.align		4
.L_47:
        /*0120*/ 	.byte	0x04, 0x12
        /*0122*/ 	.short	(.L_49 - .L_48)
	.align		4
.L_48:
        /*0124*/ 	.word	index@(_Z27compute_hidden_deltas_batchPdS_S_S_i)
        /*0128*/ 	.word	0x00000000


	//----- nvinfo : EIATTR_MIN_STACK_SIZE
	.align		4
.L_49:
        /*012c*/ 	.byte	0x04, 0x12
        /*012e*/ 	.short	(.L_51 - .L_50)
	.align		4
.L_50:
        /*0130*/ 	.word	index@(_Z27compute_output_deltas_batchPdS_S_i)
        /*0134*/ 	.word	0x00000000


	//----- nvinfo : EIATTR_MIN_STACK_SIZE
	.align		4
.L_51:
        /*0138*/ 	.byte	0x04, 0x12
        /*013a*/ 	.short	(.L_53 - .L_52)
	.align		4
.L_52:
        /*013c*/ 	.word	index@(_Z19forward_pass_outputPdS_S_S_i)
        /*0140*/ 	.word	0x00000000


	//----- nvinfo : EIATTR_MIN_STACK_SIZE
	.align		4
.L_53:
        /*0144*/ 	.byte	0x04, 0x12
        /*0146*/ 	.short	(.L_55 - .L_54)
	.align		4
.L_54:
        /*0148*/ 	.word	index@(_Z18forward_pass_batchPdS_S_S_S_S_S_i)
        /*014c*/ 	.word	0x00000000


	//----- nvinfo : EIATTR_MIN_STACK_SIZE
	.align		4
.L_55:
        /*0150*/ 	.byte	0x04, 0x12
        /*0152*/ 	.short	(.L_57 - .L_56)
	.align		4
.L_56:
        /*0154*/ 	.word	index@(_Z24calculate_batch_accuracyPdS_Pii)
        /*0158*/ 	.word	0x00000000
.L_57:


//--------------------- .nv.compat                --------------------------
	.section	.nv.compat,"",@"SHT_CUDA_COMPAT_INFO"
	.align	4
        /*0000*/ 	.byte	0x02, 0x09, 0x00, 0x00, 0x02, 0x02, 0x01, 0x00, 0x02, 0x05, 0x05, 0x00, 0x03, 0x07, 0x01, 0x01
        /*0010*/ 	.byte	0x02, 0x03, 0x00, 0x00, 0x02, 0x06, 0x01, 0x00, 0x04, 0x0b, 0x08, 0x00, 0x01, 0x00, 0x00, 0x00
        /*0020*/ 	.byte	0x00, 0x00, 0x00, 0x00


//--------------------- .nv.info._Z14update_weightsPdS_dii --------------------------
	.section	.nv.info._Z14update_weightsPdS_dii,"",@"SHT_CUDA_INFO"
	.sectionflags	@""
	.align	4


	//----- nvinfo : EIATTR_CUDA_API_VERSION
	.align		4
        /*0000*/ 	.byte	0x04, 0x37
        /*0002*/ 	.short	(.L_59 - .L_58)
.L_58:
        /*0004*/ 	.word	0x00000082


	//----- nvinfo : EIATTR_KPARAM_INFO
	.align		4
.L_59:
        /*0008*/ 	.byte	0x04, 0x17
        /*000a*/ 	.short	(.L_61 - .L_60)
.L_60:
        /*000c*/ 	.word	0x00000000
        /*0010*/ 	.short	0x0004
        /*0012*/ 	.short	0x001c
        /*0014*/ 	.byte	0x00, 0xf0, 0x11, 0x00


	//----- nvinfo : EIATTR_KPARAM_INFO
	.align		4
.L_61:
        /*0018*/ 	.byte	0x04, 0x17
        /*001a*/ 	.short	(.L_63 - .L_62)
.L_62:
        /*001c*/ 	.word	0x00000000
        /*0020*/ 	.short	0x0003
        /*0022*/ 	.short	0x0018
        /*0024*/ 	.byte	0x00, 0xf0, 0x11, 0x00


	//----- nvinfo : EIATTR_KPARAM_INFO
	.align		4
.L_63:
        /*0028*/ 	.byte	0x04, 0x17
        /*002a*/ 	.short	(.L_65 - .L_64)
.L_64:
        /*002c*/ 	.word	0x00000000
        /*0030*/ 	.short	0x0002
        /*0032*/ 	.short	0x0010
        /*0034*/ 	.byte	0x00, 0xf0, 0x21, 0x00


	//----- nvinfo : EIATTR_KPARAM_INFO
	.align		4
.L_65:
        /*0038*/ 	.byte	0x04, 0x17
        /*003a*/ 	.short	(.L_67 - .L_66)
.L_66:
        /*003c*/ 	.word	0x00000000
        /*0040*/ 	.short	0x0001
        /*0042*/ 	.short	0x0008
        /*0044*/ 	.byte	0x00, 0xf5, 0x21, 0x00


	//----- nvinfo : EIATTR_KPARAM_INFO
	.align		4
.L_67:
        /*0048*/ 	.byte	0x04, 0x17
        /*004a*/ 	.short	(.L_69 - .L_68)
.L_68:
        /*004c*/ 	.word	0x00000000
        /*0050*/ 	.short	0x0000
        /*0052*/ 	.short	0x0000
        /*0054*/ 	.byte	0x00, 0xf5, 0x21, 0x00


	//----- nvinfo : EIATTR_SPARSE_MMA_MASK
	.align		4
.L_69:
        /*0058*/ 	.byte	0x03, 0x50
        /*005a*/ 	.short	0x0000


	//----- nvinfo : EIATTR_MAXREG_COUNT
	.align		4
        /*005c*/ 	.byte	0x03, 0x1b
        /*005e*/ 	.short	0x00ff


	//----- nvinfo : EIATTR_MERCURY_ISA_VERSION
	.align		4
        /*0060*/ 	.byte	0x03, 0x5f
        /*0062*/ 	.short	0x0101


	//----- nvinfo : EIATTR_VRC_CTA_INIT_COUNT
	.align		4
        /*0064*/ 	.byte	0x02, 0x4a
	.zero		1
	.zero		1


	//----- nvinfo : EIATTR_EXIT_INSTR_OFFSETS
	.align		4
        /*0068*/ 	.byte	0x04, 0x1c
        /*006a*/ 	.short	(.L_71 - .L_70)


	//   ....[0]....
.L_70:
        /*006c*/ 	.word	0x00000070


	//   ....[1]....
        /*0070*/ 	.word	0x00000260


	//----- nvinfo : EIATTR_CRS_STACK_SIZE
	.align		4
.L_71:
        /*0074*/ 	.byte	0x04, 0x1e
        /*0076*/ 	.short	(.L_73 - .L_72)
.L_72:
        /*0078*/ 	.word	0x00000000


	//----- nvinfo : EIATTR_CBANK_PARAM_SIZE
	.align		4
.L_73:
        /*007c*/ 	.byte	0x03, 0x19
        /*007e*/ 	.short	0x0020


	//----- nvinfo : EIATTR_PARAM_CBANK
	.align		4
        /*0080*/ 	.byte	0x04, 0x0a
        /*0082*/ 	.short	(.L_75 - .L_74)
	.align		4
.L_74:
        /*0084*/ 	.word	index@(.nv.constant0._Z14update_weightsPdS_dii)
        /*0088*/ 	.short	0x0380
        /*008a*/ 	.short	0x0020


	//----- nvinfo : EIATTR_SW_WAR
	.align		4
.L_75:
        /*008c*/ 	.byte	0x04, 0x36
        /*008e*/ 	.short	(.L_77 - .L_76)
.L_76:
        /*0090*/ 	.word	0x00000008
.L_77:


//--------------------- .nv.info._Z25accumulate_gradients_biasPdS_S_S_i --------------------------
	.section	.nv.info._Z25accumulate_gradients_biasPdS_S_S_i,"",@"SHT_CUDA_INFO"
	.sectionflags	@""
	.align	4


	//----- nvinfo : EIATTR_CUDA_API_VERSION
	.align		4
        /*0000*/ 	.byte	0x04, 0x37
        /*0002*/ 	.short	(.L_79 - .L_78)
.L_78:
        /*0004*/ 	.word	0x00000082


	//----- nvinfo : EIATTR_KPARAM_INFO
	.align		4
.L_79:
        /*0008*/ 	.byte	0x04, 0x17
        /*000a*/ 	.short	(.L_81 - .L_80)
.L_80:
        /*000c*/ 	.word	0x00000000
        /*0010*/ 	.short	0x0004
        /*0012*/ 	.short	0x0020
        /*0014*/ 	.byte	0x00, 0xf0, 0x11, 0x00


	//----- nvinfo : EIATTR_KPARAM_INFO
	.align		4
.L_81:
        /*0018*/ 	.byte	0x04, 0x17
        /*001a*/ 	.short	(.L_83 - .L_82)
.L_82:
        /*001c*/ 	.word	0x00000000
        /*0020*/ 	.short	0x0003
        /*0022*/ 	.short	0x0018
        /*0024*/ 	.byte	0x00, 0xf5, 0x21, 0x00


	//----- nvinfo : EIATTR_KPARAM_INFO
	.align		4
.L_83:
        /*0028*/ 	.byte	0x04, 0x17
        /*002a*/ 	.short	(.L_85 - .L_84)
.L_84:
        /*002c*/ 	.word	0x00000000
        /*0030*/ 	.short	0x0002
        /*0032*/ 	.short	0x0010
        /*0034*/ 	.byte	0x00, 0xf5, 0x21, 0x00


	//----- nvinfo : EIATTR_KPARAM_INFO
	.align		4
.L_85:
        /*0038*/ 	.byte	0x04, 0x17
        /*003a*/ 	.short	(.L_87 - .L_86)
.L_86:
        /*003c*/ 	.word	0x00000000
        /*0040*/ 	.short	0x0001
        /*0042*/ 	.short	0x0008
        /*0044*/ 	.byte	0x00, 0xf5, 0x21, 0x00


	//----- nvinfo : EIATTR_KPARAM_INFO
	.align		4
.L_87:
        /*0048*/ 	.byte	0x04, 0x17
        /*004a*/ 	.short	(.L_89 - .L_88)
.L_88:
        /*004c*/ 	.word	0x00000000
        /*0050*/ 	.short	0x0000
        /*0052*/ 	.short	0x0000
        /*0054*/ 	.byte	0x00, 0xf5, 0x21, 0x00


	//----- nvinfo : EIATTR_SPARSE_MMA_MASK
	.align		4
.L_89:
        /*0058*/ 	.byte	0x03, 0x50
        /*005a*/ 	.short	0x0000


	//----- nvinfo : EIATTR_MAXREG_COUNT
	.align		4
        /*005c*/ 	.byte	0x03, 0x1b
        /*005e*/ 	.short	0x00ff


	//----- nvinfo : EIATTR_MERCURY_ISA_VERSION
	.align		4
        /*0060*/ 	.byte	0x03, 0x5f
        /*0062*/ 	.short	0x0101


	//----- nvinfo : EIATTR_VRC_CTA_INIT_COUNT
	.align		4
        /*0064*/ 	.byte	0x02, 0x4a
	.zero		1
	.zero		1


	//----- nvinfo : EIATTR_EXIT_INSTR_OFFSETS
	.align		4
        /*0068*/ 	.byte	0x04, 0x1c
        /*006a*/ 	.short	(.L_91 - .L_90)


	//   ....[0]....
.L_90:
        /*006c*/ 	.word	0x000007c0


	//   ....[1]....
        /*0070*/ 	.word	0x00000ee0


	//----- nvinfo : EIATTR_CRS_STACK_SIZE
	.align		4
.L_91:
        /*0074*/ 	.byte	0x04, 0x1e
        /*0076*/ 	.short	(.L_93 - .L_92)
.L_92:
        /*0078*/ 	.word	0x00000000


	//----- nvinfo : EIATTR_CBANK_PARAM_SIZE
	.align		4
.L_93:
        /*007c*/ 	.byte	0x03, 0x19
        /*007e*/ 	.short	0x0024


	//----- nvinfo : EIATTR_PARAM_CBANK
	.align		4
        /*0080*/ 	.byte	0x04, 0x0a
        /*0082*/ 	.short	(.L_95 - .L_94)
	.align		4
.L_94:
        /*0084*/ 	.word	index@(.nv.constant0._Z25accumulate_gradients_biasPdS_S_S_i)
        /*0088*/ 	.short	0x0380
        /*008a*/ 	.short	0x0024


	//----- nvinfo : EIATTR_SW_WAR
	.align		4
.L_95:
        /*008c*/ 	.byte	0x04, 0x36
        /*008e*/ 	.short	(.L_97 - .L_96)
.L_96:
        /*0090*/ 	.word	0x00000008
.L_97:


//--------------------- .nv.info._Z28accumulate_gradients_weight1PdS_S_i --------------------------
	.section	.nv.info._Z28accumulate_gradients_weight1PdS_S_i,"",@"SHT_CUDA_INFO"
	.sectionflags	@""
	.align	4


	//----- nvinfo : EIATTR_CUDA_API_VERSION
	.align		4
        /*0000*/ 	.byte	0x04, 0x37
        /*0002*/ 	.short	(.L_99 - .L_98)
.L_98:
        /*0004*/ 	.word	0x00000082


	//----- nvinfo : EIATTR_KPARAM_INFO
	.align		4
.L_99:
        /*0008*/ 	.byte	0x04, 0x17
        /*000a*/ 	.short	(.L_101 - .L_100)
.L_100:
        /*000c*/ 	.word	0x00000000
        /*0010*/ 	.short	0x0003
        /*0012*/ 	.short	0x0018
        /*0014*/ 	.byte	0x00, 0xf0, 0x11, 0x00


	//----- nvinfo : EIATTR_KPARAM_INFO
	.align		4
.L_101:
        /*0018*/ 	.byte	0x04, 0x17
        /*001a*/ 	.short	(.L_103 - .L_102)
.L_102:
        /*001c*/ 	.word	0x00000000
        /*0020*/ 	.short	0x0002
        /*0022*/ 	.short	0x0010
        /*0024*/ 	.byte	0x00, 0xf5, 0x21, 0x00


	//----- nvinfo : EIATTR_KPARAM_INFO
	.align		4
.L_103:
        /*0028*/ 	.byte	0x04, 0x17
        /*002a*/ 	.short	(.L_105 - .L_104)
.L_104:
        /*002c*/ 	.word	0x00000000
        /*0030*/ 	.short	0x0001
        /*0032*/ 	.short	0x0008
        /*0034*/ 	.byte	0x00, 0xf5, 0x21, 0x00


	//----- nvinfo : EIATTR_KPARAM_INFO
	.align		4
.L_105:
        /*0038*/ 	.byte	0x04, 0x17
        /*003a*/ 	.short	(.L_107 - .L_106)
.L_106:
        /*003c*/ 	.word	0x00000000
        /*0040*/ 	.short	0x0000
        /*0042*/ 	.short	0x0000
        /*0044*/ 	.byte	0x00, 0xf5, 0x21, 0x00


	//----- nvinfo : EIATTR_SPARSE_MMA_MASK
	.align		4
.L_107:
        /*0048*/ 	.byte	0x03, 0x50
        /*004a*/ 	.short	0x0000


	//----- nvinfo : EIATTR_MAXREG_COUNT
	.align		4
        /*004c*/ 	.byte	0x03, 0x1b
        /*004e*/ 	.short	0x00ff


	//----- nvinfo : EIATTR_MERCURY_ISA_VERSION
	.align		4
        /*0050*/ 	.byte	0x03, 0x5f
        /*0052*/ 	.short	0x0101


	//----- nvinfo : EIATTR_VRC_CTA_INIT_COUNT
	.align		4
        /*0054*/ 	.byte	0x02, 0x4a
	.zero		1
	.zero		1


	//----- nvinfo : EIATTR_EXIT_INSTR_OFFSETS
	.align		4
        /*0058*/ 	.byte	0x04, 0x1c
        /*005a*/ 	.short	(.L_109 - .L_108)


	//   ....[0]....
.L_108:
        /*005c*/ 	.word	0x000000b0


	//   ....[1]....
        /*0060*/ 	.word	0x00000870


	//----- nvinfo : EIATTR_CBANK_PARAM_SIZE
	.align		4
.L_109:
        /*0064*/ 	.byte	0x03, 0x19
        /*0066*/ 	.short	0x001c


	//----- nvinfo : EIATTR_PARAM_CBANK
	.align		4
        /*0068*/ 	.byte	0x04, 0x0a
        /*006a*/ 	.short	(.L_111 - .L_110)
	.align		4
.L_110:
        /*006c*/ 	.word	index@(.nv.constant0._Z28accumulate_gradients_weight1PdS_S_i)
        /*0070*/ 	.short	0x0380
        /*0072*/ 	.short	0x001c


	//----- nvinfo : EIATTR_SW_WAR
	.align		4
.L_111:
        /*0074*/ 	.byte	0x04, 0x36
        /*0076*/ 	.short	(.L_113 - .L_112)
.L_112:
        /*0078*/ 	.word	0x00000008
.L_113:


//--------------------- .nv.info._Z28accumulate_gradients_weight2PdS_S_i --------------------------
	.section	.nv.info._Z28accumulate_gradients_weight2PdS_S_i,"",@"SHT_CUDA_INFO"
	.sectionflags	@""
	.align	4


	//----- nvinfo : EIATTR_CUDA_API_VERSION
	.align		4
        /*0000*/ 	.byte	0x04, 0x37
        /*0002*/ 	.short	(.L_115 - .L_114)
.L_114:
        /*0004*/ 	.word	0x00000082


	//----- nvinfo : EIATTR_KPARAM_INFO
	.align		4
.L_115:
        /*0008*/ 	.byte	0x04, 0x17
        /*000a*/ 	.short	(.L_117 - .L_116)
.L_116:
        /*000c*/ 	.word	0x00000000
        /*0010*/ 	.short	0x0003
        /*0012*/ 	.short	0x0018
        /*0014*/ 	.byte	0x00, 0xf0, 0x11, 0x00


	//----- nvinfo : EIATTR_KPARAM_INFO
	.align		4
.L_117:
        /*0018*/ 	.byte	0x04, 0x17
        /*001a*/ 	.short	(.L_119 - .L_118)
.L_118:
        /*001c*/ 	.word	0x00000000
        /*0020*/ 	.short	0x0002
        /*0022*/ 	.short	0x0010
        /*0024*/ 	.byte	0x00, 0xf5, 0x21, 0x00


	//----- nvinfo : EIATTR_KPARAM_INFO
	.align		4
.L_119:
        /*0028*/ 	.byte	0x04, 0x17
        /*002a*/ 	.short	(.L_121 - .L_120)
.L_120:
        /*002c*/ 	.word	0x00000000
        /*0030*/ 	.short	0x0001
        /*0032*/ 	.short	0x0008
        /*0034*/ 	.byte	0x00, 0xf5, 0x21, 0x00


	//----- nvinfo : EIATTR_KPARAM_INFO
	.align		4
.L_121:
        /*0038*/ 	.byte	0x04, 0x17
        /*003a*/ 	.short	(.L_123 - .L_122)
.L_122:
        /*003c*/ 	.word	0x00000000
        /*0040*/ 	.short	0x0000
        /*0042*/ 	.short	0x0000
        /*0044*/ 	.byte	0x00, 0xf5, 0x21, 0x00


	//----- nvinfo : EIATTR_SPARSE_MMA_MASK
	.align		4
.L_123:
        /*0048*/ 	.byte	0x03, 0x50
        /*004a*/ 	.short	0x0000


	//----- nvinfo : EIATTR_MAXREG_COUNT
	.align		4
        /*004c*/ 	.byte	0x03, 0x1b
        /*004e*/ 	.short	0x00ff


	//----- nvinfo : EIATTR_MERCURY_ISA_VERSION
	.align		4
        /*0050*/ 	.byte	0x03, 0x5f
        /*0052*/ 	.short	0x0101


	//----- nvinfo : EIATTR_VRC_CTA_INIT_COUNT
	.align		4
        /*0054*/ 	.byte	0x02, 0x4a
	.zero		1
	.zero		1


	//----- nvinfo : EIATTR_EXIT_INSTR_OFFSETS
	.align		4
        /*0058*/ 	.byte	0x04, 0x1c
        /*005a*/ 	.short	(.L_125 - .L_124)


	//   ....[0]....
.L_124:
        /*005c*/ 	.word	0x000000b0


	//   ....[1]....
        /*0060*/ 	.word	0x00000870


	//----- nvinfo : EIATTR_CBANK_PARAM_SIZE
	.align		4
.L_125:
        /*0064*/ 	.byte	0x03, 0x19
        /*0066*/ 	.short	0x001c


	//----- nvinfo : EIATTR_PARAM_CBANK
	.align		4
        /*0068*/ 	.byte	0x04, 0x0a
        /*006a*/ 	.short	(.L_127 - .L_126)
	.align		4
.L_126:
        /*006c*/ 	.word	index@(.nv.constant0._Z28accumulate_gradients_weight2PdS_S_i)
        /*0070*/ 	.short	0x0380
        /*0072*/ 	.short	0x001c


	//----- nvinfo : EIATTR_SW_WAR
	.align		4
.L_127:
        /*0074*/ 	.byte	0x04, 0x36
        /*0076*/ 	.short	(.L_129 - .L_128)
.L_128:
        /*0078*/ 	.word	0x00000008
.L_129:


//--------------------- .nv.info._Z27compute_hidden_deltas_batchPdS_S_S_i --------------------------
	.section	.nv.info._Z27compute_hidden_deltas_batchPdS_S_S_i,"",@"SHT_CUDA_INFO"
	.sectionflags	@""
	.align	4


	//----- nvinfo : EIATTR_CUDA_API_VERSION
	.align		4
        /*0000*/ 	.byte	0x04, 0x37
        /*0002*/ 	.short	(.L_131 - .L_130)
.L_130:
        /*0004*/ 	.word	0x00000082


	//----- nvinfo : EIATTR_KPARAM_INFO
	.align		4
.L_131:
        /*0008*/ 	.byte	0x04, 0x17
        /*000a*/ 	.short	(.L_133 - .L_132)
.L_132:
        /*000c*/ 	.word	0x00000000
        /*0010*/ 	.short	0x0004
        /*0012*/ 	.short	0x0020
        /*0014*/ 	.byte	0x00, 0xf0, 0x11, 0x00


	//----- nvinfo : EIATTR_KPARAM_INFO
	.align		4
.L_133:
        /*0018*/ 	.byte	0x04, 0x17
        /*001a*/ 	.short	(.L_135 - .L_134)
.L_134:
        /*001c*/ 	.word	0x00000000
        /*0020*/ 	.short	0x0003
        /*0022*/ 	.short	0x0018
        /*0024*/ 	.byte	0x00, 0xf5, 0x21, 0x00


	//----- nvinfo : EIATTR_KPARAM_INFO
	.align		4
.L_135:
        /*0028*/ 	.byte	0x04, 0x17
        /*002a*/ 	.short	(.L_137 - .L_136)
.L_136:
        /*002c*/ 	.word	0x00000000
        /*0030*/ 	.short	0x0002
        /*0032*/ 	.short	0x0010
        /*0034*/ 	.byte	0x00, 0xf5, 0x21, 0x00


	//----- nvinfo : EIATTR_KPARAM_INFO
	.align		4
.L_137:
        /*0038*/ 	.byte	0x04, 0x17
        /*003a*/ 	.short	(.L_139 - .L_138)
.L_138:
        /*003c*/ 	.word	0x00000000
        /*0040*/ 	.short	0x0001
        /*0042*/ 	.short	0x0008
        /*0044*/ 	.byte	0x00, 0xf5, 0x21, 0x00


	//----- nvinfo : EIATTR_KPARAM_INFO
	.align		4
.L_139:
        /*0048*/ 	.byte	0x04, 0x17
        /*004a*/ 	.short	(.L_141 - .L_140)
.L_140:
        /*004c*/ 	.word	0x00000000
        /*0050*/ 	.short	0x0000
        /*0052*/ 	.short	0x0000
        /*0054*/ 	.byte	0x00, 0xf5, 0x21, 0x00


	//----- nvinfo : EIATTR_SPARSE_MMA_MASK
	.align		4
.L_141:
        /*0058*/ 	.byte	0x03, 0x50
        /*005a*/ 	.short	0x0000


	//----- nvinfo : EIATTR_MAXREG_COUNT
	.align		4
        /*005c*/ 	.byte	0x03, 0x1b
        /*005e*/ 	.short	0x00ff


	//----- nvinfo : EIATTR_MERCURY_ISA_VERSION
	.align		4
        /*0060*/ 	.byte	0x03, 0x5f
        /*0062*/ 	.short	0x0101


	//----- nvinfo : EIATTR_VRC_CTA_INIT_COUNT
	.align		4
        /*0064*/ 	.byte	0x02, 0x4a
	.zero		1
	.zero		1


	//----- nvinfo : EIATTR_EXIT_INSTR_OFFSETS
	.align		4
        /*0068*/ 	.byte	0x04, 0x1c
        /*006a*/ 	.short	(.L_143 - .L_142)


	//   ....[0]....
.L_142:
        /*006c*/ 	.word	0x00000090


	//   ....[1]....
        /*0070*/ 	.word	0x000003a0


	//----- nvinfo : EIATTR_CBANK_PARAM_SIZE
	.align		4
.L_143:
        /*0074*/ 	.byte	0x03, 0x19
        /*0076*/ 	.short	0x0024


	//----- nvinfo : EIATTR_PARAM_CBANK
	.align		4
        /*0078*/ 	.byte	0x04, 0x0a
        /*007a*/ 	.short	(.L_145 - .L_144)
	.align		4
.L_144:
        /*007c*/ 	.word	index@(.nv.constant0._Z27compute_hidden_deltas_batchPdS_S_S_i)
        /*0080*/ 	.short	0x0380
        /*0082*/ 	.short	0x0024


	//----- nvinfo : EIATTR_SW_WAR
	.align		4
.L_145:
        /*0084*/ 	.byte	0x04, 0x36
        /*0086*/ 	.short	(.L_147 - .L_146)
.L_146:
        /*0088*/ 	.word	0x00000008
.L_147:


//--------------------- .nv.info._Z27compute_output_deltas_batchPdS_S_i --------------------------
	.section	.nv.info._Z27compute_output_deltas_batchPdS_S_i,"",@"SHT_CUDA_INFO"
	.sectionflags	@""
	.align	4


	//----- nvinfo : EIATTR_CUDA_API_VERSION
	.align		4
        /*0000*/ 	.byte	0x04, 0x37
        /*0002*/ 	.short	(.L_149 - .L_148)
.L_148:
        /*0004*/ 	.word	0x00000082


	//----- nvinfo : EIATTR_KPARAM_INFO
	.align		4
.L_149:
        /*0008*/ 	.byte	0x04, 0x17
        /*000a*/ 	.short	(.L_151 - .L_150)
.L_150:
        /*000c*/ 	.word	0x00000000
        /*0010*/ 	.short	0x0003
        /*0012*/ 	.short	0x0018
        /*0014*/ 	.byte	0x00, 0xf0, 0x11, 0x00


	//----- nvinfo : EIATTR_KPARAM_INFO
	.align		4
.L_151:
        /*0018*/ 	.byte	0x04, 0x17
        /*001a*/ 	.short	(.L_153 - .L_152)
.L_152:
        /*001c*/ 	.word	0x00000000
        /*0020*/ 	.short	0x0002
        /*0022*/ 	.short	0x0010
        /*0024*/ 	.byte	0x00, 0xf5, 0x21, 0x00


	//----- nvinfo : EIATTR_KPARAM_INFO
	.align		4
.L_153:
        /*0028*/ 	.byte	0x04, 0x17
        /*002a*/ 	.short	(.L_155 - .L_154)
.L_154:
        /*002c*/ 	.word	0x00000000
        /*0030*/ 	.short	0x0001
        /*0032*/ 	.short	0x0008
        /*0034*/ 	.byte	0x00, 0xf5, 0x21, 0x00


	//----- nvinfo : EIATTR_KPARAM_INFO
	.align		4
.L_155:
        /*0038*/ 	.byte	0x04, 0x17
        /*003a*/ 	.short	(.L_157 - .L_156)
.L_156:
        /*003c*/ 	.word	0x00000000
        /*0040*/ 	.short	0x0000
        /*0042*/ 	.short	0x0000
        /*0044*/ 	.byte	0x00, 0xf5, 0x21, 0x00


	//----- nvinfo : EIATTR_SPARSE_MMA_MASK
	.align		4
.L_157:
        /*0048*/ 	.byte	0x03, 0x50
        /*004a*/ 	.short	0x0000


	//----- nvinfo : EIATTR_MAXREG_COUNT
	.align		4
        /*004c*/ 	.byte	0x03, 0x1b
        /*004e*/ 	.short	0x00ff


	//----- nvinfo : EIATTR_MERCURY_ISA_VERSION
	.align		4
        /*0050*/ 	.byte	0x03, 0x5f
        /*0052*/ 	.short	0x0101


	//----- nvinfo : EIATTR_VRC_CTA_INIT_COUNT
	.align		4
        /*0054*/ 	.byte	0x02, 0x4a
	.zero		1
	.zero		1


	//----- nvinfo : EIATTR_EXIT_INSTR_OFFSETS
	.align		4
        /*0058*/ 	.byte	0x04, 0x1c
        /*005a*/ 	.short	(.L_159 - .L_158)


	//   ....[0]....
.L_158:
        /*005c*/ 	.word	0x00000090


	//   ....[1]....
        /*0060*/ 	.word	0x00000190


	//----- nvinfo : EIATTR_CBANK_PARAM_SIZE
	.align		4
.L_159:
        /*0064*/ 	.byte	0x03, 0x19
        /*0066*/ 	.short	0x001c


	//----- nvinfo : EIATTR_PARAM_CBANK
	.align		4
        /*0068*/ 	.byte	0x04, 0x0a
        /*006a*/ 	.short	(.L_161 - .L_160)
	.align		4
.L_160:
        /*006c*/ 	.word	index@(.nv.constant0._Z27compute_output_deltas_batchPdS_S_i)
        /*0070*/ 	.short	0x0380
        /*0072*/ 	.short	0x001c


	//----- nvinfo : EIATTR_SW_WAR
	.align		4
.L_161:
        /*0074*/ 	.byte	0x04, 0x36
        /*0076*/ 	.short	(.L_163 - .L_162)
.L_162:
        /*0078*/ 	.word	0x00000008
.L_163:


//--------------------- .nv.info._Z19forward_pass_outputPdS_S_S_i --------------------------
	.section	.nv.info._Z19forward_pass_outputPdS_S_S_i,"",@"SHT_CUDA_INFO"
	.sectionflags	@""
	.align	4


	//----- nvinfo : EIATTR_CUDA_API_VERSION
	.align		4
        /*0000*/ 	.byte	0x04, 0x37
        /*0002*/ 	.short	(.L_165 - .L_164)
.L_164:
        /*0004*/ 	.word	0x00000082


	//----- nvinfo : EIATTR_KPARAM_INFO
	.align		4
.L_165:
        /*0008*/ 	.byte	0x04, 0x17
        /*000a*/ 	.short	(.L_167 - .L_166)
.L_166:
        /*000c*/ 	.word	0x00000000
        /*0010*/ 	.short	0x0004
        /*0012*/ 	.short	0x0020
        /*0014*/ 	.byte	0x00, 0xf0, 0x11, 0x00


	//----- nvinfo : EIATTR_KPARAM_INFO
	.align		4
.L_167:
        /*0018*/ 	.byte	0x04, 0x17
        /*001a*/ 	.short	(.L_169 - .L_168)
.L_168:
        /*001c*/ 	.word	0x00000000
        /*0020*/ 	.short	0x0003
        /*0022*/ 	.short	0x0018
        /*0024*/ 	.byte	0x00, 0xf5, 0x21, 0x00


	//----- nvinfo : EIATTR_KPARAM_INFO
	.align		4
.L_169:
        /*0028*/ 	.byte	0x04, 0x17
        /*002a*/ 	.short	(.L_171 - .L_170)
.L_170:
        /*002c*/ 	.word	0x00000000
        /*0030*/ 	.short	0x0002
        /*0032*/ 	.short	0x0010
        /*0034*/ 	.byte	0x00, 0xf5, 0x21, 0x00


	//----- nvinfo : EIATTR_KPARAM_INFO
	.align		4
.L_171:
        /*0038*/ 	.byte	0x04, 0x17
        /*003a*/ 	.short	(.L_173 - .L_172)
.L_172:
        /*003c*/ 	.word	0x00000000
        /*0040*/ 	.short	0x0001
        /*0042*/ 	.short	0x0008
        /*0044*/ 	.byte	0x00, 0xf5, 0x21, 0x00


	//----- nvinfo : EIATTR_KPARAM_INFO
	.align		4
.L_173:
        /*0048*/ 	.byte	0x04, 0x17
        /*004a*/ 	.short	(.L_175 - .L_174)
.L_174:
        /*004c*/ 	.word	0x00000000
        /*0050*/ 	.short	0x0000
        /*0052*/ 	.short	0x0000
        /*0054*/ 	.byte	0x00, 0xf5, 0x21, 0x00


	//----- nvinfo : EIATTR_SPARSE_MMA_MASK
	.align		4
.L_175:
        /*0058*/ 	.byte	0x03, 0x50
        /*005a*/ 	.short	0x0000


	//----- nvinfo : EIATTR_MAXREG_COUNT
	.align		4
        /*005c*/ 	.byte	0x03, 0x1b
        /*005e*/ 	.short	0x00ff


	//----- nvinfo : EIATTR_MERCURY_ISA_VERSION
	.align		4
        /*0060*/ 	.byte	0x03, 0x5f
        /*0062*/ 	.short	0x0101


	//----- nvinfo : EIATTR_VRC_CTA_INIT_COUNT
	.align		4
        /*0064*/ 	.byte	0x02, 0x4a
	.zero		1
	.zero		1


	//----- nvinfo : EIATTR_EXIT_INSTR_OFFSETS
	.align		4
        /*0068*/ 	.byte	0x04, 0x1c
        /*006a*/ 	.short	(.L_177 - .L_176)


	//   ....[0]....
.L_176:
        /*006c*/ 	.word	0x00000090


	//   ....[1]....
        /*0070*/ 	.word	0x00000a30


	//----- nvinfo : EIATTR_CRS_STACK_SIZE
	.align		4
.L_177:
        /*0074*/ 	.byte	0x04, 0x1e
        /*0076*/ 	.short	(.L_179 - .L_178)
.L_178:
        /*0078*/ 	.word	0x00000000


	//----- nvinfo : EIATTR_CBANK_PARAM_SIZE
	.align		4
.L_179:
        /*007c*/ 	.byte	0x03, 0x19
        /*007e*/ 	.short	0x0024


	//----- nvinfo : EIATTR_PARAM_CBANK
	.align		4
        /*0080*/ 	.byte	0x04, 0x0a
        /*0082*/ 	.short	(.L_181 - .L_180)
	.align		4
.L_180:
        /*0084*/ 	.word	index@(.nv.constant0._Z19forward_pass_outputPdS_S_S_i)
        /*0088*/ 	.short	0x0380
        /*008a*/ 	.short	0x0024


	//----- nvinfo : EIATTR_SW_WAR
	.align		4
.L_181:
        /*008c*/ 	.byte	0x04, 0x36
        /*008e*/ 	.short	(.L_183 - .L_182)
.L_182:
        /*0090*/ 	.word	0x00000008
.L_183:


//--------------------- .nv.info._Z18forward_pass_batchPdS_S_S_S_S_S_i --------------------------
	.section	.nv.info._Z18forward_pass_batchPdS_S_S_S_S_S_i,"",@"SHT_CUDA_INFO"
	.sectionflags	@""
	.align	4


	//----- nvinfo : EIATTR_CUDA_API_VERSION
	.align		4
        /*0000*/ 	.byte	0x04, 0x37
        /*0002*/ 	.short	(.L_185 - .L_184)
.L_184:
        /*0004*/ 	.word	0x00000082


	//----- nvinfo : EIATTR_KPARAM_INFO
	.align		4
.L_185:
        /*0008*/ 	.byte	0x04, 0x17
        /*000a*/ 	.short	(.L_187 - .L_186)
.L_186:
        /*000c*/ 	.word	0x00000000
        /*0010*/ 	.short	0x0007
        /*0012*/ 	.short	0x0038
        /*0014*/ 	.byte	0x00, 0xf0, 0x11, 0x00


	//----- nvinfo : EIATTR_KPARAM_INFO
	.align		4
.L_187:
        /*0018*/ 	.byte	0x04, 0x17
        /*001a*/ 	.short	(.L_189 - .L_188)
.L_188:
        /*001c*/ 	.word	0x00000000
        /*0020*/ 	.short	0x0006
        /*0022*/ 	.short	0x0030
        /*0024*/ 	.byte	0x00, 0xf5, 0x21, 0x00


	//----- nvinfo : EIATTR_KPARAM_INFO
	.align		4
.L_189:
        /*0028*/ 	.byte	0x04, 0x17
        /*002a*/ 	.short	(.L_191 - .L_190)
.L_190:
        /*002c*/ 	.word	0x00000000
        /*0030*/ 	.short	0x0005
        /*0032*/ 	.short	0x0028
        /*0034*/ 	.byte	0x00, 0xf5, 0x21, 0x00


	//----- nvinfo : EIATTR_KPARAM_INFO
	.align		4
.L_191:
        /*0038*/ 	.byte	0x04, 0x17
        /*003a*/ 	.short	(.L_193 - .L_192)
.L_192:
        /*003c*/ 	.word	0x00000000
        /*0040*/ 	.short	0x0004
        /*0042*/ 	.short	0x0020
        /*0044*/ 	.byte	0x00, 0xf5, 0x21, 0x00


	//----- nvinfo : EIATTR_KPARAM_INFO
	.align		4
.L_193:
        /*0048*/ 	.byte	0x04, 0x17
        /*004a*/ 	.short	(.L_195 - .L_194)
.L_194:
        /*004c*/ 	.word	0x00000000
        /*0050*/ 	.short	0x0003
        /*0052*/ 	.short	0x0018
        /*0054*/ 	.byte	0x00, 0xf5, 0x21, 0x00


	//----- nvinfo : EIATTR_KPARAM_INFO
	.align		4
.L_195:
        /*0058*/ 	.byte	0x04, 0x17
        /*005a*/ 	.short	(.L_197 - .L_196)
.L_196:
        /*005c*/ 	.word	0x00000000
        /*0060*/ 	.short	0x0002
        /*0062*/ 	.short	0x0010
        /*0064*/ 	.byte	0x00, 0xf5, 0x21, 0x00


	//----- nvinfo : EIATTR_KPARAM_INFO
	.align		4
.L_197:
        /*0068*/ 	.byte	0x04, 0x17
        /*006a*/ 	.short	(.L_199 - .L_198)
.L_198:
        /*006c*/ 	.word	0x00000000
        /*0070*/ 	.short	0x0001
        /*0072*/ 	.short	0x0008
        /*0074*/ 	.byte	0x00, 0xf5, 0x21, 0x00


	//----- nvinfo : EIATTR_KPARAM_INFO
	.align		4
.L_199:
        /*0078*/ 	.byte	0x04, 0x17
        /*007a*/ 	.short	(.L_201 - .L_200)
.L_200:
        /*007c*/ 	.word	0x00000000
        /*0080*/ 	.short	0x0000
        /*0082*/ 	.short	0x0000
        /*0084*/ 	.byte	0x00, 0xf5, 0x21, 0x00


	//----- nvinfo : EIATTR_SPARSE_MMA_MASK
	.align		4
.L_201:
        /*0088*/ 	.byte	0x03, 0x50
        /*008a*/ 	.short	0x0000


	//----- nvinfo : EIATTR_MAXREG_COUNT
	.align		4
        /*008c*/ 	.byte	0x03, 0x1b
        /*008e*/ 	.short	0x00ff


	//----- nvinfo : EIATTR_MERCURY_ISA_VERSION
	.align		4
        /*0090*/ 	.byte	0x03, 0x5f
        /*0092*/ 	.short	0x0101


	//----- nvinfo : EIATTR_VRC_CTA_INIT_COUNT
	.align		4
        /*0094*/ 	.byte	0x02, 0x4a
	.zero		1
	.zero		1


	//----- nvinfo : EIATTR_EXIT_INSTR_OFFSETS
	.align		4
        /*0098*/ 	.byte	0x04, 0x1c
        /*009a*/ 	.short	(.L_203 - .L_202)


	//   ....[0]....
.L_202:
        /*009c*/ 	.word	0x00000040


	//   ....[1]....
        /*00a0*/ 	.word	0x000000a0


	//   ....[2]....
        /*00a4*/ 	.word	0x00000600


	//----- nvinfo : EIATTR_CBANK_PARAM_SIZE
	.align		4
.L_203:
        /*00a8*/ 	.byte	0x03, 0x19
        /*00aa*/ 	.short	0x003c


	//----- nvinfo : EIATTR_PARAM_CBANK
	.align		4
        /*00ac*/ 	.byte	0x04, 0x0a
        /*00ae*/ 	.short	(.L_205 - .L_204)
	.align		4
.L_204:
        /*00b0*/ 	.word	index@(.nv.constant0._Z18forward_pass_batchPdS_S_S_S_S_S_i)
        /*00b4*/ 	.short	0x0380
        /*00b6*/ 	.short	0x003c


	//----- nvinfo : EIATTR_SW_WAR
	.align		4
.L_205:
        /*00b8*/ 	.byte	0x04, 0x36
        /*00ba*/ 	.short	(.L_207 - .L_206)
.L_206:
        /*00bc*/ 	.word	0x00000008
.L_207:


//--------------------- .nv.info._Z24calculate_batch_accuracyPdS_Pii --------------------------
	.section	.nv.info._Z24calculate_batch_accuracyPdS_Pii,"",@"SHT_CUDA_INFO"
	.sectionflags	@""
	.align	4


	//----- nvinfo : EIATTR_CUDA_API_VERSION
	.align		4
        /*0000*/ 	.byte	0x04, 0x37
        /*0002*/ 	.short	(.L_209 - .L_208)
.L_208:
        /*0004*/ 	.word	0x00000082


	//----- nvinfo : EIATTR_KPARAM_INFO
	.align		4
.L_209:
        /*0008*/ 	.byte	0x04, 0x17
        /*000a*/ 	.short	(.L_211 - .L_210)
.L_210:
        /*000c*/ 	.word	0x00000000
        /*0010*/ 	.short	0x0003
        /*0012*/ 	.short	0x0018
        /*0014*/ 	.byte	0x00, 0xf0, 0x11, 0x00


	//----- nvinfo : EIATTR_KPARAM_INFO
	.align		4
.L_211:
        /*0018*/ 	.byte	0x04, 0x17
        /*001a*/ 	.short	(.L_213 - .L_212)
.L_212:
        /*001c*/ 	.word	0x00000000
        /*0020*/ 	.short	0x0002
        /*0022*/ 	.short	0x0010
        /*0024*/ 	.byte	0x00, 0xf5, 0x21, 0x00


	//----- nvinfo : EIATTR_KPARAM_INFO
	.align		4
.L_213:
        /*0028*/ 	.byte	0x04, 0x17
        /*002a*/ 	.short	(.L_215 - .L_214)
.L_214:
        /*002c*/ 	.word	0x00000000
        /*0030*/ 	.short	0x0001
        /*0032*/ 	.short	0x0008
        /*0034*/ 	.byte	0x00, 0xf5, 0x21, 0x00


	//----- nvinfo : EIATTR_KPARAM_INFO
	.align		4
.L_215:
        /*0038*/ 	.byte	0x04, 0x17
        /*003a*/ 	.short	(.L_217 - .L_216)
.L_216:
        /*003c*/ 	.word	0x00000000
        /*0040*/ 	.short	0x0000
        /*0042*/ 	.short	0x0000
        /*0044*/ 	.byte	0x00, 0xf5, 0x21, 0x00


	//----- nvinfo : EIATTR_SPARSE_MMA_MASK
	.align		4
.L_217:
        /*0048*/ 	.byte	0x03, 0x50
        /*004a*/ 	.short	0x0000


	//----- nvinfo : EIATTR_MAXREG_COUNT
	.align		4
        /*004c*/ 	.byte	0x03, 0x1b
        /*004e*/ 	.short	0x00ff


	//----- nvinfo : EIATTR_MERCURY_ISA_VERSION
	.align		4
        /*0050*/ 	.byte	0x03, 0x5f
        /*0052*/ 	.short	0x0101


	//----- nvinfo : EIATTR_VRC_CTA_INIT_COUNT
	.align		4
        /*0054*/ 	.byte	0x02, 0x4a
	.zero		1
	.zero		1


	//----- nvinfo : EIATTR_EXIT_INSTR_OFFSETS
	.align		4
        /*0058*/ 	.byte	0x04, 0x1c
        /*005a*/ 	.short	(.L_219 - .L_218)


	//   ....[0]....
.L_218:
        /*005c*/ 	.word	0x00000070


	//   ....[1]....
        /*0060*/ 	.word	0x00000690


	//----- nvinfo : EIATTR_CRS_STACK_SIZE
	.align		4
.L_219:
        /*0064*/ 	.byte	0x04, 0x1e
        /*0066*/ 	.short	(.L_221 - .L_220)
.L_220:
        /*0068*/ 	.word	0x00000000


	//----- nvinfo : EIATTR_CBANK_PARAM_SIZE
	.align		4
.L_221:
        /*006c*/ 	.byte	0x03, 0x19
        /*006e*/ 	.short	0x001c


	//----- nvinfo : EIATTR_PARAM_CBANK
	.align		4
        /*0070*/ 	.byte	0x04, 0x0a
        /*0072*/ 	.short	(.L_223 - .L_222)
	.align		4
.L_222:
        /*0074*/ 	.word	index@(.nv.constant0._Z24calculate_batch_accuracyPdS_Pii)
        /*0078*/ 	.short	0x0380
        /*007a*/ 	.short	0x001c


	//----- nvinfo : EIATTR_SW_WAR
	.align		4
.L_223:
        /*007c*/ 	.byte	0x04, 0x36
        /*007e*/ 	.short	(.L_225 - .L_224)
.L_224:
        /*0080*/ 	.word	0x00000008
.L_225:


//--------------------- .nv.callgraph             --------------------------
	.section	.nv.callgraph,"",@"SHT_CUDA_CALLGRAPH"
	.align	4
	.sectionentsize	8
	.align		4
        /*0000*/ 	.word	0x00000000
	.align		4
        /*0004*/ 	.word	0xffffffff
	.align		4
        /*0008*/ 	.word	0x00000000
	.align		4
        /*000c*/ 	.word	0xfffffffe
	.align		4
        /*0010*/ 	.word	0x00000000
	.align		4
        /*0014*/ 	.word	0xfffffffd
	.align		4
        /*0018*/ 	.word	0x00000000
	.align		4
        /*001c*/ 	.word	0xfffffffc


//--------------------- .text._Z14update_weightsPdS_dii --------------------------
	.section	.text._Z14update_weightsPdS_dii,"ax",@progbits
	.align	128
        .global         _Z14update_weightsPdS_dii
        .type           _Z14update_weightsPdS_dii,@function
        .size           _Z14update_weightsPdS_dii,(.L_x_50 - _Z14update_weightsPdS_dii)
        .other          _Z14update_weightsPdS_dii,@"STO_CUDA_ENTRY STV_DEFAULT"
_Z14update_weightsPdS_dii:
.text._Z14update_weightsPdS_dii:
[----:B------:R-:W-:Y:S01]  /*0000*/  LDC R1, c[0x0][0x37c] ;  /* 0x0000df00ff017b82 */ /* 0x000fe20000000800 */
[----:B------:R-:W0:Y:S07]  /*0010*/  S2R R3, SR_TID.X ;  /* 0x0000000000037919 */ /* 0x000e2e0000002100 */
[----:B------:R-:W0:Y:S01]  /*0020*/  S2UR UR4, SR_CTAID.X ;  /* 0x00000000000479c3 */ /* 0x000e220000002500 */
[----:B------:R-:W1:Y:S07]  /*0030*/  LDCU UR5, c[0x0][0x398] ;  /* 0x00007300ff0577ac */ /* 0x000e6e0008000800 */
[----:B------:R-:W0:Y:S02]  /*0040*/  LDC R0, c[0x0][0x360] ;  /* 0x0000d800ff007b82 */ /* 0x000e240000000800 */
[----:B0-----:R-:W-:-:S05]  /*0050*/  IMAD R0, R0, UR4, R3 ;  /* 0x0000000400007c24 */ /* 0x001fca000f8e0203 */
[----:B-1----:R-:W-:-:S13]  /*0060*/  ISETP.GE.AND P0, PT, R0, UR5, PT ;  /* 0x0000000500007c0c */ /* 0x002fda000bf06270 */
[----:B------:R-:W-:Y:S05]  /*0070*/  @P0 EXIT ;  /* 0x000000000000094d */ /* 0x000fea0003800000 */
[----:B------:R-:W0:Y:S01]  /*0080*/  LDC.64 R6, c[0x0][0x388] ;  /* 0x0000e200ff067b82 */ /* 0x000e220000000a00 */
[----:B------:R-:W1:Y:S01]  /*0090*/  LDCU.64 UR4, c[0x0][0x358] ;  /* 0x00006b00ff0477ac */ /* 0x000e620008000a00 */
[----:B------:R-:W2:Y:S01]  /*00a0*/  LDCU UR6, c[0x0][0x39c] ;  /* 0x00007380ff0677ac */ /* 0x000ea20008000800 */
[----:B0-----:R-:W-:-:S06]  /*00b0*/  IMAD.WIDE R6, R0, 0x8, R6 ;  /* 0x0000000800067825 */ /* 0x001fcc00078e0206 */
[----:B-1----:R-:W3:Y:S01]  /*00c0*/  LDG.E.64 R6, desc[UR4][R6.64] ;  /* 0x0000000406067981 */ /* 0x002ee2000c1e1b00 */
[----:B--2---:R-:W0:Y:S01]  /*00d0*/  I2F.F64 R4, UR6 ;  /* 0x0000000600047d12 */ /* 0x004e220008201c00 */
[----:B------:R-:W-:Y:S01]  /*00e0*/  IMAD.MOV.U32 R2, RZ, RZ, 0x1 ;  /* 0x00000001ff027424 */ /* 0x000fe200078e00ff */
[----:B------:R-:W-:Y:S06]  /*00f0*/  BSSY.RECONVERGENT B0, `(.L_x_0) ;  /* 0x0000010000007945 */ /* 0x000fec0003800200 */
[----:B0-----:R-:W0:Y:S02]  /*0100*/  MUFU.RCP64H R3, R5 ;  /* 0x0000000500037308 */ /* 0x001e240000001800 */
[----:B0-----:R-:W-:-:S08]  /*0110*/  DFMA R8, -R4, R2, 1 ;  /* 0x3ff000000408742b */ /* 0x001fd00000000102 */
[----:B------:R-:W-:-:S08]  /*0120*/  DFMA R8, R8, R8, R8 ;  /* 0x000000080808722b */ /* 0x000fd00000000008 */
[----:B------:R-:W-:-:S08]  /*0130*/  DFMA R8, R2, R8, R2 ;  /* 0x000000080208722b */ /* 0x000fd00000000002 */
[----:B------:R-:W-:-:S08]  /*0140*/  DFMA R2, -R4, R8, 1 ;  /* 0x3ff000000402742b */ /* 0x000fd00000000108 */
[----:B------:R-:W-:-:S08]  /*0150*/  DFMA R2, R8, R2, R8 ;  /* 0x000000020802722b */ /* 0x000fd00000000008 */
[----:B---3--:R-:W-:Y:S01]  /*0160*/  DMUL R8, R6, R2 ;  /* 0x0000000206087228 */ /* 0x008fe20000000000 */
[----:B------:R-:W-:-:S07]  /*0170*/  FSETP.GEU.AND P1, PT, |R7|, 6.5827683646048100446e-37, PT ;  /* 0x036000000700780b */ /* 0x000fce0003f2e200 */
[----:B------:R-:W-:-:S08]  /*0180*/  DFMA R10, -R4, R8, R6 ;  /* 0x00000008040a722b */ /* 0x000fd00000000106 */
[----:B------:R-:W-:-:S10]  /*0190*/  DFMA R2, R2, R10, R8 ;  /* 0x0000000a0202722b */ /* 0x000fd40000000008 */
[----:B------:R-:W-:-:S05]  /*01a0*/  FFMA R8, RZ, R5, R3 ;  /* 0x00000005ff087223 */ /* 0x000fca0000000003 */
[----:B------:R-:W-:-:S13]  /*01b0*/  FSETP.GT.AND P0, PT, |R8|, 1.469367938527859385e-39, PT ;  /* 0x001000000800780b */ /* 0x000fda0003f04200 */
[----:B------:R-:W-:Y:S05]  /*01c0*/  @P0 BRA P1, `(.L_x_1) ;  /* 0x0000000000080947 */ /* 0x000fea0000800000 */
[----:B------:R-:W-:-:S07]  /*01d0*/  MOV R10, 0x1f0 ;  /* 0x000001f0000a7802 */ /* 0x000fce0000000f00 */
[----:B------:R-:W-:Y:S05]  /*01e0*/  CALL.REL.NOINC `($__internal_0_$__cuda_sm20_div_rn_f64_full) ;  /* 0x0000000000207944 */ /* 0x000fea0003c00000 */
.L_x_1:
[----:B------:R-:W-:Y:S05]  /*01f0*/  BSYNC.RECONVERGENT B0 ;  /* 0x0000000000007941 */ /* 0x000fea0003800200 */
.L_x_0:
[----:B------:R-:W0:Y:S01]  /*0200*/  LDC.64 R4, c[0x0][0x380] ;  /* 0x0000e000ff047b82 */ /* 0x000e220000000a00 */
[----:B------:R-:W1:Y:S01]  /*0210*/  LDCU.64 UR6, c[0x0][0x390] ;  /* 0x00007200ff0677ac */ /* 0x000e620008000a00 */
[----:B0-----:R-:W-:-:S05]  /*0220*/  IMAD.WIDE R4, R0, 0x8, R4 ;  /* 0x0000000800047825 */ /* 0x001fca00078e0204 */
[----:B------:R-:W1:Y:S02]  /*0230*/  LDG.E.64 R6, desc[UR4][R4.64] ;  /* 0x0000000404067981 */ /* 0x000e64000c1e1b00 */
[----:B-1----:R-:W-:-:S07]  /*0240*/  DFMA R6, -R2, UR6, R6 ;  /* 0x0000000602067c2b */ /* 0x002fce0008000106 */
[----:B------:R-:W-:Y:S01]  /*0250*/  STG.E.64 desc[UR4][R4.64], R6 ;  /* 0x0000000604007986 */ /* 0x000fe2000c101b04 */
[----:B------:R-:W-:Y:S05]  /*0260*/  EXIT ;  /* 0x000000000000794d */ /* 0x000fea0003800000 */
        .weak           $__internal_0_$__cuda_sm20_div_rn_f64_full
        .type           $__internal_0_$__cuda_sm20_div_rn_f64_full,@function
        .size           $__internal_0_$__cuda_sm20_div_rn_f64_full,(.L_x_50 - $__internal_0_$__cuda_sm20_div_rn_f64_full)
$__internal_0_$__cuda_sm20_div_rn_f64_full:
[C---:B------:R-:W-:Y:S01]  /*0270*/  FSETP.GEU.AND P0, PT, |R5|.reuse, 1.469367938527859385e-39, PT ;  /* 0x001000000500780b */ /* 0x040fe20003f0e200 */
[----:B------:R-:W-:Y:S01]  /*0280*/  IMAD.MOV.U32 R16, RZ, RZ, 0x1 ;  /* 0x00000001ff107424 */ /* 0x000fe200078e00ff */
[----:B------:R-:W-:Y:S01]  /*0290*/  LOP3.LUT R2, R5, 0x800fffff, RZ, 0xc0, !PT ;  /* 0x800fffff05027812 */ /* 0x000fe200078ec0ff */
[----:B------:R-:W-:Y:S01]  /*02a0*/  BSSY.RECONVERGENT B1, `(.L_x_2) ;  /* 0x0000055000017945 */ /* 0x000fe20003800200 */
[C---:B------:R-:W-:Y:S02]  /*02b0*/  FSETP.GEU.AND P2, PT, |R7|.reuse, 1.469367938527859385e-39, PT ;  /* 0x001000000700780b */ /* 0x040fe40003f4e200 */
[----:B------:R-:W-:Y:S01]  /*02c0*/  LOP3.LUT R3, R2, 0x3ff00000, RZ, 0xfc, !PT ;  /* 0x3ff0000002037812 */ /* 0x000fe200078efcff */
[----:B------:R-:W-:Y:S01]  /*02d0*/  IMAD.MOV.U32 R2, RZ, RZ, R4 ;  /* 0x000000ffff027224 */ /* 0x000fe200078e0004 */
[----:B------:R-:W-:Y:S02]  /*02e0*/  LOP3.LUT R11, R7, 0x7ff00000, RZ, 0xc0, !PT ;  /* 0x7ff00000070b7812 */ /* 0x000fe400078ec0ff */
[----:B------:R-:W-:-:S03]  /*02f0*/  LOP3.LUT R14, R5, 0x7ff00000, RZ, 0xc0, !PT ;  /* 0x7ff00000050e7812 */ /* 0x000fc600078ec0ff */
[----:B------:R-:W-:Y:S01]  /*0300*/  @!P0 DMUL R2, R4, 8.98846567431157953865e+307 ;  /* 0x7fe0000004028828 */ /* 0x000fe20000000000 */
[----:B------:R-:W-:-:S03]  /*0310*/  ISETP.GE.U32.AND P1, PT, R11, R14, PT ;  /* 0x0000000e0b00720c */ /* 0x000fc60003f26070 */
[----:B------:R-:W-:Y:S01]  /*0320*/  @!P2 LOP3.LUT R12, R5, 0x7ff00000, RZ, 0xc0, !PT ;  /* 0x7ff00000050ca812 */ /* 0x000fe200078ec0ff */
[----:B------:R-:W-:Y:S01]  /*0330*/  @!P2 IMAD.MOV.U32 R18, RZ, RZ, RZ ;  /* 0x000000ffff12a224 */ /* 0x000fe200078e00ff */
[----:B------:R-:W0:Y:S02]  /*0340*/  MUFU.RCP64H R17, R3 ;  /* 0x0000000300117308 */ /* 0x000e240000001800 */
[----:B------:R-:W-:Y:S01]  /*0350*/  @!P2 ISETP.GE.U32.AND P3, PT, R11, R12, PT ;  /* 0x0000000c0b00a20c */ /* 0x000fe20003f66070 */
[----:B------:R-:W-:-:S05]  /*0360*/  IMAD.MOV.U32 R12, RZ, RZ, 0x1ca00000 ;  /* 0x1ca00000ff0c7424 */ /* 0x000fca00078e00ff */
[----:B------:R-:W-:-:S04]  /*0370*/  @!P2 SEL R13, R12, 0x63400000, !P3 ;  /* 0x634000000c0da807 */ /* 0x000fc80005800000 */
[----:B------:R-:W-:-:S04]  /*0380*/  @!P2 LOP3.LUT R13, R13, 0x80000000, R7, 0xf8, !PT ;  /* 0x800000000d0da812 */ /* 0x000fc800078ef807 */
[----:B------:R-:W-:Y:S01]  /*0390*/  @!P2 LOP3.LUT R19, R13, 0x100000, RZ, 0xfc, !PT ;  /* 0x001000000d13a812 */ /* 0x000fe200078efcff */
[----:B0-----:R-:W-:-:S08]  /*03a0*/  DFMA R8, R16, -R2, 1 ;  /* 0x3ff000001008742b */ /* 0x001fd00000000802 */
[----:B------:R-:W-:-:S08]  /*03b0*/  DFMA R8, R8, R8, R8 ;  /* 0x000000080808722b */ /* 0x000fd00000000008 */
[----:B------:R-:W-:Y:S01]  /*03c0*/  DFMA R16, R16, R8, R16 ;  /* 0x000000081010722b */ /* 0x000fe20000000010 */
[----:B------:R-:W-:Y:S01]  /*03d0*/  SEL R9, R12, 0x63400000, !P1 ;  /* 0x634000000c097807 */ /* 0x000fe20004800000 */
[----:B------:R-:W-:-:S03]  /*03e0*/  IMAD.MOV.U32 R8, RZ, RZ, R6 ;  /* 0x000000ffff087224 */ /* 0x000fc600078e0006 */
[----:B------:R-:W-:-:S03]  /*03f0*/  LOP3.LUT R9, R9, 0x800fffff, R7, 0xf8, !PT ;  /* 0x800fffff09097812 */ /* 0x000fc600078ef807 */
[----:B------:R-:W-:-:S03]  /*0400*/  DFMA R20, R16, -R2, 1 ;  /* 0x3ff000001014742b */ /* 0x000fc60000000802 */
[----:B------:R-:W-:-:S05]  /*0410*/  @!P2 DFMA R8, R8, 2, -R18 ;  /* 0x400000000808a82b */ /* 0x000fca0000000812 */
[----:B------:R-:W-:Y:S01]  /*0420*/  DFMA R16, R16, R20, R16 ;  /* 0x000000141010722b */ /* 0x000fe20000000010 */
[----:B------:R-:W-:Y:S02]  /*0430*/  IMAD.MOV.U32 R21, RZ, RZ, R11 ;  /* 0x000000ffff157224 */ /* 0x000fe400078e000b */
[----:B------:R-:W-:Y:S01]  /*0440*/  IMAD.MOV.U32 R20, RZ, RZ, R14 ;  /* 0x000000ffff147224 */ /* 0x000fe200078e000e */
[----:B------:R-:W-:Y:S02]  /*0450*/  @!P0 LOP3.LUT R20, R3, 0x7ff00000, RZ, 0xc0, !PT ;  /* 0x7ff0000003148812 */ /* 0x000fe400078ec0ff */
[----:B------:R-:W-:Y:S02]  /*0460*/  @!P2 LOP3.LUT R21, R9, 0x7ff00000, RZ, 0xc0, !PT ;  /* 0x7ff000000915a812 */ /* 0x000fe400078ec0ff */
[----:B------:R-:W-:Y:S01]  /*0470*/  DMUL R18, R16, R8 ;  /* 0x0000000810127228 */ /* 0x000fe20000000000 */
[----:B------:R-:W-:Y:S02]  /*0480*/  VIADD R22, R20, 0xffffffff ;  /* 0xffffffff14167836 */ /* 0x000fe40000000000 */
[----:B------:R-:W-:-:S05]  /*0490*/  VIADD R13, R21, 0xffffffff ;  /* 0xffffffff150d7836 */ /* 0x000fca0000000000 */
[----:B------:R-:W-:Y:S01]  /*04a0*/  DFMA R14, R18, -R2, R8 ;  /* 0x80000002120e722b */ /* 0x000fe20000000008 */
[----:B------:R-:W-:-:S04]  /*04b0*/  ISETP.GT.U32.AND P0, PT, R13, 0x7feffffe, PT ;  /* 0x7feffffe0d00780c */ /* 0x000fc80003f04070 */
[----:B------:R-:W-:-:S03]  /*04c0*/  ISETP.GT.U32.OR P0, PT, R22, 0x7feffffe, P0 ;  /* 0x7feffffe1600780c */ /* 0x000fc60000704470 */
[----:B------:R-:W-:-:S10]  /*04d0*/  DFMA R14, R16, R14, R18 ;  /* 0x0000000e100e722b */ /* 0x000fd40000000012 */
[----:B------:R-:W-:Y:S05]  /*04e0*/  @P0 BRA `(.L_x_3) ;  /* 0x00000000006c0947 */ /* 0x000fea0003800000 */
[----:B------:R-:W-:-:S04]  /*04f0*/  LOP3.LUT R16, R5, 0x7ff00000, RZ, 0xc0, !PT ;  /* 0x7ff0000005107812 */ /* 0x000fc800078ec0ff */
[CC--:B------:R-:W-:Y:S02]  /*0500*/  VIADDMNMX R6, R11.reuse, -R16.reuse, 0xb9600000, !PT ;  /* 0xb96000000b067446 */ /* 0x0c0fe40007800910 */
[----:B------:R-:W-:Y:S02]  /*0510*/  ISETP.GE.U32.AND P0, PT, R11, R16, PT ;  /* 0x000000100b00720c */ /* 0x000fe40003f06070 */
[----:B------:R-:W-:Y:S02]  /*0520*/  VIMNMX R6, PT, PT, R6, 0x46a00000, PT ;  /* 0x46a0000006067848 */ /* 0x000fe40003fe0100 */
[----:B------:R-:W-:-:S05]  /*0530*/  SEL R11, R12, 0x63400000, !P0 ;  /* 0x634000000c0b7807 */ /* 0x000fca0004000000 */
[----:B------:R-:W-:Y:S02]  /*0540*/  IMAD.IADD R11, R6, 0x1, -R11 ;  /* 0x00000001060b7824 */ /* 0x000fe400078e0a0b */
[----:B------:R-:W-:Y:S02]  /*0550*/  IMAD.MOV.U32 R6, RZ, RZ, RZ ;  /* 0x000000ffff067224 */ /* 0x000fe400078e00ff */
[----:B------:R-:W-:-:S06]  /*0560*/  VIADD R7, R11, 0x7fe00000 ;  /* 0x7fe000000b077836 */ /* 0x000fcc0000000000 */
[----:B------:R-:W-:-:S10]  /*0570*/  DMUL R12, R14, R6 ;  /* 0x000000060e0c7228 */ /* 0x000fd40000000000 */
[----:B------:R-:W-:-:S13]  /*0580*/  FSETP.GTU.AND P0, PT, |R13|, 1.469367938527859385e-39, PT ;  /* 0x001000000d00780b */ /* 0x000fda0003f0c200 */
[----:B------:R-:W-:Y:S05]  /*0590*/  @P0 BRA `(.L_x_4) ;  /* 0x0000000000940947 */ /* 0x000fea0003800000 */
[----:B------:R-:W-:Y:S01]  /*05a0*/  DFMA R2, R14, -R2, R8 ;  /* 0x800000020e02722b */ /* 0x000fe20000000008 */
[----:B------:R-:W-:-:S09]  /*05b0*/  IMAD.MOV.U32 R6, RZ, RZ, RZ ;  /* 0x000000ffff067224 */ /* 0x000fd200078e00ff */
[C---:B------:R-:W-:Y:S02]  /*05c0*/  FSETP.NEU.AND P0, PT, R3.reuse, RZ, PT ;  /* 0x000000ff0300720b */ /* 0x040fe40003f0d000 */
[----:B------:R-:W-:-:S04]  /*05d0*/  LOP3.LUT R5, R3, 0x80000000, R5, 0x48, !PT ;  /* 0x8000000003057812 */ /* 0x000fc800078e4805 */
[----:B------:R-:W-:-:S07]  /*05e0*/  LOP3.LUT R7, R5, R7, RZ, 0xfc, !PT ;  /* 0x0000000705077212 */ /* 0x000fce00078efcff */
[----:B------:R-:W-:Y:S05]  /*05f0*/  @!P0 BRA `(.L_x_4) ;  /* 0x00000000007c8947 */ /* 0x000fea0003800000 */
[----:B------:R-:W-:Y:S01]  /*0600*/  IMAD.MOV R3, RZ, RZ, -R11 ;  /* 0x000000ffff037224 */ /* 0x000fe200078e0a0b */
[----:B------:R-:W-:Y:S01]  /*0610*/  DMUL.RP R6, R14, R6 ;  /* 0x000000060e067228 */ /* 0x000fe20000008000 */
[----:B------:R-:W-:Y:S01]  /*0620*/  IMAD.MOV.U32 R2, RZ, RZ, RZ ;  /* 0x000000ffff027224 */ /* 0x000fe200078e00ff */
[----:B------:R-:W-:-:S05]  /*0630*/  IADD3 R11, PT, PT, -R11, -0x43300000, RZ ;  /* 0xbcd000000b0b7810 */ /* 0x000fca0007ffe1ff */
[----:B------:R-:W-:-:S03]  /*0640*/  DFMA R2, R12, -R2, R14 ;  /* 0x800000020c02722b */ /* 0x000fc6000000000e */
[----:B------:R-:W-:-:S07]  /*0650*/  LOP3.LUT R5, R7, R5, RZ, 0x3c, !PT ;  /* 0x0000000507057212 */ /* 0x000fce00078e3cff */
[----:B------:R-:W-:-:S04]  /*0660*/  FSETP.NEU.AND P0, PT, |R3|, R11, PT ;  /* 0x0000000b0300720b */ /* 0x000fc80003f0d200 */
[----:B------:R-:W-:Y:S02]  /*0670*/  FSEL R12, R6, R12, !P0 ;  /* 0x0000000c060c7208 */ /* 0x000fe40004000000 */
[----:B------:R-:W-:Y:S01]  /*0680*/  FSEL R13, R5, R13, !P0 ;  /* 0x0000000d050d7208 */ /* 0x000fe20004000000 */
[----:B------:R-:W-:Y:S06]  /*0690*/  BRA `(.L_x_4) ;  /* 0x0000000000547947 */ /* 0x000fec0003800000 */
.L_x_3:
[----:B------:R-:W-:-:S14]  /*06a0*/  DSETP.NAN.AND P0, PT, R6, R6, PT ;  /* 0x000000060600722a */ /* 0x000fdc0003f08000 */
[----:B------:R-:W-:Y:S05]  /*06b0*/  @P0 BRA `(.L_x_5) ;  /* 0x0000000000440947 */ /* 0x000fea0003800000 */
[----:B------:R-:W-:-:S14]  /*06c0*/  DSETP.NAN.AND P0, PT, R4, R4, PT ;  /* 0x000000040400722a */ /* 0x000fdc0003f08000 */
[----:B------:R-:W-:Y:S05]  /*06d0*/  @P0 BRA `(.L_x_6) ;  /* 0x0000000000300947 */ /* 0x000fea0003800000 */
[----:B------:R-:W-:Y:S01]  /*06e0*/  ISETP.NE.AND P0, PT, R21, R20, PT ;  /* 0x000000141500720c */ /* 0x000fe20003f05270 */
[----:B------:R-:W-:Y:S02]  /*06f0*/  IMAD.MOV.U32 R12, RZ, RZ, 0x0 ;  /* 0x00000000ff0c7424 */ /* 0x000fe400078e00ff */
[----:B------:R-:W-:-:S10]  /*0700*/  IMAD.MOV.U32 R13, RZ, RZ, -0x80000 ;  /* 0xfff80000ff0d7424 */ /* 0x000fd400078e00ff */
[----:B------:R-:W-:Y:S05]  /*0710*/  @!P0 BRA `(.L_x_4) ;  /* 0x0000000000348947 */ /* 0x000fea0003800000 */
[----:B------:R-:W-:Y:S02]  /*0720*/  ISETP.NE.AND P0, PT, R21, 0x7ff00000, PT ;  /* 0x7ff000001500780c */ /* 0x000fe40003f05270 */
[----:B------:R-:W-:Y:S02]  /*0730*/  LOP3.LUT R13, R7, 0x80000000, R5, 0x48, !PT ;  /* 0x80000000070d7812 */ /* 0x000fe400078e4805 */
[----:B------:R-:W-:-:S13]  /*0740*/  ISETP.EQ.OR P0, PT, R20, RZ, !P0 ;  /* 0x000000ff1400720c */ /* 0x000fda0004702670 */
[----:B------:R-:W-:Y:S01]  /*0750*/  @P0 LOP3.LUT R2, R13, 0x7ff00000, RZ, 0xfc, !PT ;  /* 0x7ff000000d020812 */ /* 0x000fe200078efcff */
[----:B------:R-:W-:Y:S02]  /*0760*/  @!P0 IMAD.MOV.U32 R12, RZ, RZ, RZ ;  /* 0x000000ffff0c8224 */ /* 0x000fe400078e00ff */
[----:B------:R-:W-:Y:S02]  /*0770*/  @P0 IMAD.MOV.U32 R12, RZ, RZ, RZ ;  /* 0x000000ffff0c0224 */ /* 0x000fe400078e00ff */
[----:B------:R-:W-:Y:S01]  /*0780*/  @P0 IMAD.MOV.U32 R13, RZ, RZ, R2 ;  /* 0x000000ffff0d0224 */ /* 0x000fe200078e0002 */
[----:B------:R-:W-:Y:S06]  /*0790*/  BRA `(.L_x_4) ;  /* 0x0000000000147947 */ /* 0x000fec0003800000 */
.L_x_6:
[----:B------:R-:W-:Y:S01]  /*07a0*/  LOP3.LUT R13, R5, 0x80000, RZ, 0xfc, !PT ;  /* 0x00080000050d7812 */ /* 0x000fe200078efcff */
[----:B------:R-:W-:Y:S01]  /*07b0*/  IMAD.MOV.U32 R12, RZ, RZ, R4 ;  /* 0x000000ffff0c7224 */ /* 0x000fe200078e0004 */
[----:B------:R-:W-:Y:S06]  /*07c0*/  BRA `(.L_x_4) ;  /* 0x0000000000087947 */ /* 0x000fec0003800000 */
.L_x_5:
[----:B------:R-:W-:Y:S01]  /*07d0*/  LOP3.LUT R13, R7, 0x80000, RZ, 0xfc, !PT ;  /* 0x00080000070d7812 */ /* 0x000fe200078efcff */
[----:B------:R-:W-:-:S07]  /*07e0*/  IMAD.MOV.U32 R12, RZ, RZ, R6 ;  /* 0x000000ffff0c7224 */ /* 0x000fce00078e0006 */
.L_x_4:
[----:B------:R-:W-:Y:S05]  /*07f0*/  BSYNC.RECONVERGENT B1 ;  /* 0x0000000000017941 */ /* 0x000fea0003800200 */
.L_x_2:
[----:B------:R-:W-:Y:S02]  /*0800*/  IMAD.MOV.U32 R11, RZ, RZ, 0x0 ;  /* 0x00000000ff0b7424 */ /* 0x000fe400078e00ff */
[----:B------:R-:W-:Y:S02]  /*0810*/  IMAD.MOV.U32 R2, RZ, RZ, R12 ;  /* 0x000000ffff027224 */ /* 0x000fe400078e000c */
[----:B------:R-:W-:Y:S01]  /*0820*/  IMAD.MOV.U32 R3, RZ, RZ, R13 ;  /* 0x000000ffff037224 */ /* 0x000fe200078e000d */
[----:B------:R-:W-:Y:S06]  /*0830*/  RET.REL.NODEC R10 `(_Z14update_weightsPdS_dii) ;  /* 0xfffffff40af07950 */ /* 0x000fec0003c3ffff */
.L_x_7:
[----:B------:R-:W-:-:S00]  /*0840*/  BRA `(.L_x_7) ;  /* 0xfffffffc00fc7947 */ /* 0x000fc0000383ffff */
[----:B------:R-:W-:-:S00]  /*0850*/  NOP ;  /* 0x0000000000007918 */ /* 0x000fc00000000000 */
        /* <DEDUP_REMOVED lines=10> */
.L_x_50:


//--------------------- .text._Z25accumulate_gradients_biasPdS_S_S_i --------------------------
	.section	.text._Z25accumulate_gradients_biasPdS_S_S_i,"ax",@progbits
	.align	128
        .global         _Z25accumulate_gradients_biasPdS_S_S_i
        .type           _Z25accumulate_gradients_biasPdS_S_S_i,@function
        .size           _Z25accumulate_gradients_biasPdS_S_S_i,(.L_x_53 - _Z25accumulate_gradients_biasPdS_S_S_i)
        .other          _Z25accumulate_gradients_biasPdS_S_S_i,@"STO_CUDA_ENTRY STV_DEFAULT"
_Z25accumulate_gradients_biasPdS_S_S_i:
.text._Z25accumulate_gradients_biasPdS_S_S_i:
[----:B------:R-:W-:Y:S01]  /*0000*/  LDC R1, c[0x0][0x37c] ;  /* 0x0000df00ff017b82 */ /* 0x000fe20000000800 */
[----:B------:R-:W0:Y:S07]  /*0010*/  S2R R3, SR_TID.X ;  /* 0x0000000000037919 */ /* 0x000e2e0000002100 */
[----:B------:R-:W0:Y:S01]  /*0020*/  S2UR UR4, SR_CTAID.X ;  /* 0x00000000000479c3 */ /* 0x000e220000002500 */
[----:B------:R-:W1:Y:S01]  /*0030*/  LDCU.64 UR10, c[0x0][0x358] ;  /* 0x00006b00ff0a77ac */ /* 0x000e620008000a00 */
[----:B------:R-:W-:Y:S06]  /*0040*/  BSSY.RECONVERGENT B0, `(.L_x_8) ;  /* 0x0000076000007945 */ /* 0x000fec0003800200 */
[----:B------:R-:W0:Y:S02]  /*0050*/  LDC R0, c[0x0][0x360] ;  /* 0x0000d800ff007b82 */ /* 0x000e240000000800 */
[----:B0-----:R-:W-:-:S05]  /*0060*/  IMAD R0, R0, UR4, R3 ;  /* 0x0000000400007c24 */ /* 0x001fca000f8e0203 */
[----:B------:R-:W-:-:S13]  /*0070*/  ISETP.GT.AND P0, PT, R0, 0x9, PT ;  /* 0x000000090000780c */ /* 0x000fda0003f04270 */
[----:B-1----:R-:W-:Y:S05]  /*0080*/  @P0 BRA `(.L_x_9) ;  /* 0x0000000400c40947 */ /* 0x002fea0003800000 */
[----:B------:R-:W0:Y:S01]  /*0090*/  LDCU UR6, c[0x0][0x3a0] ;  /* 0x00007400ff0677ac */ /* 0x000e220008000800 */
[----:B------:R-:W-:Y:S01]  /*00a0*/  CS2R R12, SRZ ;  /* 0x00000000000c7805 */ /* 0x000fe2000001ff00 */
[----:B0-----:R-:W-:-:S09]  /*00b0*/  UISETP.GE.AND UP0, UPT, UR6, 0x1, UPT ;  /* 0x000000010600788c */ /* 0x001fd2000bf06270 */
[----:B------:R-:W-:Y:S05]  /*00c0*/  BRA.U !UP0, `(.L_x_10) ;  /* 0x0000000508a87547 */ /* 0x000fea000b800000 */
[----:B------:R-:W-:Y:S01]  /*00d0*/  UISETP.GE.U32.AND UP1, UPT, UR6, 0x10, UPT ;  /* 0x000000100600788c */ /* 0x000fe2000bf26070 */
[----:B------:R-:W-:Y:S01]  /*00e0*/  HFMA2 R21, -RZ, RZ, 0, 0 ;  /* 0x00000000ff157431 */ /* 0x000fe200000001ff */
[----:B------:R-:W-:Y:S01]  /*00f0*/  ULOP3.LUT UR7, UR6, 0xf, URZ, 0xc0, !UPT ;  /* 0x0000000f06077892 */ /* 0x000fe2000f8ec0ff */
[----:B------:R-:W-:-:S03]  /*0100*/  CS2R R12, SRZ ;  /* 0x00000000000c7805 */ /* 0x000fc6000001ff00 */
[----:B------:R-:W-:-:S03]  /*0110*/  UISETP.NE.AND UP0, UPT, UR7, URZ, UPT ;  /* 0x000000ff0700728c */ /* 0x000fc6000bf05270 */
[----:B------:R-:W-:Y:S08]  /*0120*/  BRA.U !UP1, `(.L_x_11) ;  /* 0x0000000109bc7547 */ /* 0x000ff0000b800000 */
[----:B------:R-:W0:Y:S01]  /*0130*/  LDCU.64 UR4, c[0x0][0x380] ;  /* 0x00007000ff0477ac */ /* 0x000e220008000a00 */
[----:B------:R-:W-:Y:S02]  /*0140*/  MOV R20, R0 ;  /* 0x0000000000147202 */ /* 0x000fe40000000f00 */
[----:B------:R-:W-:Y:S01]  /*0150*/  CS2R R12, SRZ ;  /* 0x00000000000c7805 */ /* 0x000fe2000001ff00 */
[----:B------:R-:W-:-:S04]  /*0160*/  ULOP3.LUT UR8, UR6, 0x7ffffff0, URZ, 0xc0, !UPT ;  /* 0x7ffffff006087892 */ /* 0x000fc8000f8ec0ff */
[----:B------:R-:W-:Y:S02]  /*0170*/  UIADD3 UR9, UPT, UPT, -UR8, URZ, URZ ;  /* 0x000000ff08097290 */ /* 0x000fe4000fffe1ff */
[----:B------:R-:W-:Y:S01]  /*0180*/  IMAD.U32 R21, RZ, RZ, UR8 ;  /* 0x00000008ff157e24 */ /* 0x000fe2000f8e00ff */
[----:B0-----:R-:W-:-:S04]  /*0190*/  UIADD3 UR4, UP1, UPT, UR4, 0x280, URZ ;  /* 0x0000028004047890 */ /* 0x001fc8000ff3e0ff */
[----:B------:R-:W-:-:S12]  /*01a0*/  UIADD3.X UR5, UPT, UPT, URZ, UR5, URZ, UP1, !UPT ;  /* 0x00000005ff057290 */ /* 0x000fd80008ffe4ff */
.L_x_12:
[----:B------:R-:W-:Y:S01]  /*01b0*/  MOV R2, UR4 ;  /* 0x0000000400027c02 */ /* 0x000fe20008000f00 */
[----:B------:R-:W-:-:S04]  /*01c0*/  IMAD.U32 R3, RZ, RZ, UR5 ;  /* 0x00000005ff037e24 */ /* 0x000fc8000f8e00ff */
[----:B------:R-:W-:-:S05]  /*01d0*/  IMAD.WIDE R2, R20, 0x8, R2 ;  /* 0x0000000814027825 */ /* 0x000fca00078e0202 */
[----:B------:R-:W2:Y:S04]  /*01e0*/  LDG.E.64 R24, desc[UR10][R2.64+-0x280] ;  /* 0xfffd800a02187981 */ /* 0x000ea8000c1e1b00 */
[----:B------:R-:W3:Y:S04]  /*01f0*/  LDG.E.64 R14, desc[UR10][R2.64+-0x230] ;  /* 0xfffdd00a020e7981 */ /* 0x000ee8000c1e1b00 */
[----:B------:R-:W4:Y:S04]  /*0200*/  LDG.E.64 R16, desc[UR10][R2.64+-0x1e0] ;  /* 0xfffe200a02107981 */ /* 0x000f28000c1e1b00 */
[----:B------:R-:W5:Y:S04]  /*0210*/  LDG.E.64 R22, desc[UR10][R2.64+-0x190] ;  /* 0xfffe700a02167981 */ /* 0x000f68000c1e1b00 */
[----:B------:R-:W5:Y:S04]  /*0220*/  LDG.E.64 R18, desc[UR10][R2.64+-0x140] ;  /* 0xfffec00a02127981 */ /* 0x000f68000c1e1b00 */
[----:B------:R-:W5:Y:S04]  /*0230*/  LDG.E.64 R4, desc[UR10][R2.64+-0xf0] ;  /* 0xffff100a02047981 */ /* 0x000f68000c1e1b00 */
[----:B------:R-:W5:Y:S04]  /*0240*/  LDG.E.64 R6, desc[UR10][R2.64+-0xa0] ;  /* 0xffff600a02067981 */ /* 0x000f68000c1e1b00 */
[----:B------:R-:W5:Y:S04]  /*0250*/  LDG.E.64 R8, desc[UR10][R2.64+-0x50] ;  /* 0xffffb00a02087981 */ /* 0x000f68000c1e1b00 */
[----:B------:R-:W5:Y:S04]  /*0260*/  LDG.E.64 R10, desc[UR10][R2.64] ;  /* 0x0000000a020a7981 */ /* 0x000f68000c1e1b00 */
[----:B------:R-:W5:Y:S01]  /*0270*/  LDG.E.64 R26, desc[UR10][R2.64+0x230] ;  /* 0x0002300a021a7981 */ /* 0x000f62000c1e1b00 */
[----:B--2---:R-:W-:-:S03]  /*0280*/  DADD R24, R24, R12 ;  /* 0x0000000018187229 */ /* 0x004fc6000000000c */
[----:B------:R-:W2:Y:S05]  /*0290*/  LDG.E.64 R12, desc[UR10][R2.64+0x50] ;  /* 0x0000500a020c7981 */ /* 0x000eaa000c1e1b00 */
[----:B---3--:R-:W-:Y:S01]  /*02a0*/  DADD R24, R24, R14 ;  /* 0x0000000018187229 */ /* 0x008fe2000000000e */
[----:B------:R-:W3:Y:S07]  /*02b0*/  LDG.E.64 R14, desc[UR10][R2.64+0xa0] ;  /* 0x0000a00a020e7981 */ /* 0x000eee000c1e1b00 */
[----:B----4-:R-:W-:Y:S01]  /*02c0*/  DADD R24, R24, R16 ;  /* 0x0000000018187229 */ /* 0x010fe20000000010 */
[----:B------:R-:W4:Y:S07]  /*02d0*/  LDG.E.64 R16, desc[UR10][R2.64+0xf0] ;  /* 0x0000f00a02107981 */ /* 0x000f2e000c1e1b00 */
[----:B-----5:R-:W-:Y:S01]  /*02e0*/  DADD R24, R24, R22 ;  /* 0x0000000018187229 */ /* 0x020fe20000000016 */
[----:B------:R-:W5:Y:S07]  /*02f0*/  LDG.E.64 R22, desc[UR10][R2.64+0x140] ;  /* 0x0001400a02167981 */ /* 0x000f6e000c1e1b00 */
[----:B------:R-:W-:Y:S01]  /*0300*/  DADD R24, R24, R18 ;  /* 0x0000000018187229 */ /* 0x000fe20000000012 */
[----:B------:R-:W5:Y:S07]  /*0310*/  LDG.E.64 R18, desc[UR10][R2.64+0x190] ;  /* 0x0001900a02127981 */ /* 0x000f6e000c1e1b00 */
[----:B------:R-:W-:Y:S01]  /*0320*/  DADD R24, R24, R4 ;  /* 0x0000000018187229 */ /* 0x000fe20000000004 */
[----:B------:R-:W5:Y:S07]  /*0330*/  LDG.E.64 R4, desc[UR10][R2.64+0x1e0] ;  /* 0x0001e00a02047981 */ /* 0x000f6e000c1e1b00 */
[----:B------:R-:W-:-:S08]  /*0340*/  DADD R6, R24, R6 ;  /* 0x0000000018067229 */ /* 0x000fd00000000006 */
[----:B------:R-:W-:-:S08]  /*0350*/  DADD R6, R6, R8 ;  /* 0x0000000006067229 */ /* 0x000fd00000000008 */
[----:B------:R-:W-:Y:S01]  /*0360*/  DADD R6, R6, R10 ;  /* 0x0000000006067229 */ /* 0x000fe2000000000a */
[----:B------:R-:W-:-:S04]  /*0370*/  UIADD3 UR9, UPT, UPT, UR9, 0x10, URZ ;  /* 0x0000001009097890 */ /* 0x000fc8000fffe0ff */
[----:B------:R-:W-:Y:S01]  /*0380*/  UISETP.NE.AND UP1, UPT, UR9, URZ, UPT ;  /* 0x000000ff0900728c */ /* 0x000fe2000bf25270 */
[----:B------:R-:W-:Y:S02]  /*0390*/  IADD3 R20, PT, PT, R20, 0xa0, RZ ;  /* 0x000000a014147810 */ /* 0x000fe40007ffe0ff */
[----:B--2---:R-:W-:-:S08]  /*03a0*/  DADD R6, R6, R12 ;  /* 0x0000000006067229 */ /* 0x004fd0000000000c */
[----:B---3--:R-:W-:-:S08]  /*03b0*/  DADD R6, R6, R14 ;  /* 0x0000000006067229 */ /* 0x008fd0000000000e */
[----:B----4-:R-:W-:-:S08]  /*03c0*/  DADD R6, R6, R16 ;  /* 0x0000000006067229 */ /* 0x010fd00000000010 */
[----:B-----5:R-:W-:-:S08]  /*03d0*/  DADD R6, R6, R22 ;  /* 0x0000000006067229 */ /* 0x020fd00000000016 */
[----:B------:R-:W-:-:S08]  /*03e0*/  DADD R6, R6, R18 ;  /* 0x0000000006067229 */ /* 0x000fd00000000012 */
[----:B------:R-:W-:-:S08]  /*03f0*/  DADD R4, R6, R4 ;  /* 0x0000000006047229 */ /* 0x000fd00000000004 */
[----:B------:R-:W-:Y:S01]  /*0400*/  DADD R12, R4, R26 ;  /* 0x00000000040c7229 */ /* 0x000fe2000000001a */
[----:B------:R-:W-:Y:S10]  /*0410*/  BRA.U UP1, `(.L_x_12) ;  /* 0xfffffffd01647547 */ /* 0x000ff4000b83ffff */
.L_x_11:
[----:B------:R-:W-:Y:S05]  /*0420*/  BRA.U !UP0, `(.L_x_10) ;  /* 0x0000000108d07547 */ /* 0x000fea000b800000 */
[----:B------:R-:W-:Y:S02]  /*0430*/  UISETP.GE.U32.AND UP0, UPT, UR7, 0x8, UPT ;  /* 0x000000080700788c */ /* 0x000fe4000bf06070 */
[----:B------:R-:W-:-:S04]  /*0440*/  ULOP3.LUT UR5, UR6, 0x7, URZ, 0xc0, !UPT ;  /* 0x0000000706057892 */ /* 0x000fc8000f8ec0ff */
[----:B------:R-:W-:-:S03]  /*0450*/  UISETP.NE.AND UP1, UPT, UR5, URZ, UPT ;  /* 0x000000ff0500728c */ /* 0x000fc6000bf25270 */
[----:B------:R-:W-:Y:S08]  /*0460*/  BRA.U !UP0, `(.L_x_13) ;  /* 0x0000000108507547 */ /* 0x000ff0000b800000 */
[----:B------:R-:W0:Y:S01]  /*0470*/  LDC.64 R14, c[0x0][0x380] ;  /* 0x0000e000ff0e7b82 */ /* 0x000e220000000a00 */
[----:B------:R-:W-:-:S04]  /*0480*/  IMAD R3, R21, 0xa, R0 ;  /* 0x0000000a15037824 */ /* 0x000fc800078e0200 */
[----:B0-----:R-:W-:-:S05]  /*0490*/  IMAD.WIDE R14, R3, 0x8, R14 ;  /* 0x00000008030e7825 */ /* 0x001fca00078e020e */
[----:B------:R-:W2:Y:S04]  /*04a0*/  LDG.E.64 R16, desc[UR10][R14.64] ;  /* 0x0000000a0e107981 */ /* 0x000ea8000c1e1b00 */
[----:B------:R-:W3:Y:S04]  /*04b0*/  LDG.E.64 R18, desc[UR10][R14.64+0x50] ;  /* 0x0000500a0e127981 */ /* 0x000ee8000c1e1b00 */
[----:B------:R-:W4:Y:S04]  /*04c0*/  LDG.E.64 R22, desc[UR10][R14.64+0xa0] ;  /* 0x0000a00a0e167981 */ /* 0x000f28000c1e1b00 */
[----:B------:R-:W5:Y:S04]  /*04d0*/  LDG.E.64 R8, desc[UR10][R14.64+0xf0] ;  /* 0x0000f00a0e087981 */ /* 0x000f68000c1e1b00 */
[----:B------:R-:W5:Y:S04]  /*04e0*/  LDG.E.64 R6, desc[UR10][R14.64+0x140] ;  /* 0x0001400a0e067981 */ /* 0x000f68000c1e1b00 */
[----:B------:R-:W5:Y:S04]  /*04f0*/  LDG.E.64 R4, desc[UR10][R14.64+0x190] ;  /* 0x0001900a0e047981 */ /* 0x000f68000c1e1b00 */
[----:B------:R-:W5:Y:S04]  /*0500*/  LDG.E.64 R2, desc[UR10][R14.64+0x1e0] ;  /* 0x0001e00a0e027981 */ /* 0x000f68000c1e1b00 */
[----:B------:R-:W5:Y:S01]  /*0510*/  LDG.E.64 R10, desc[UR10][R14.64+0x230] ;  /* 0x0002300a0e0a7981 */ /* 0x000f62000c1e1b00 */
[----:B------:R-:W-:Y:S01]  /*0520*/  VIADD R21, R21, 0x8 ;  /* 0x0000000815157836 */ /* 0x000fe20000000000 */
[----:B--2---:R-:W-:-:S08]  /*0530*/  DADD R16, R12, R16 ;  /* 0x000000000c107229 */ /* 0x004fd00000000010 */
[----:B---3--:R-:W-:-:S08]  /*0540*/  DADD R16, R16, R18 ;  /* 0x0000000010107229 */ /* 0x008fd00000000012 */
[----:B----4-:R-:W-:-:S08]  /*0550*/  DADD R16, R16, R22 ;  /* 0x0000000010107229 */ /* 0x010fd00000000016 */
[----:B-----5:R-:W-:-:S08]  /*0560*/  DADD R8, R16, R8 ;  /* 0x0000000010087229 */ /* 0x020fd00000000008 */
[----:B------:R-:W-:-:S08]  /*0570*/  DADD R6, R8, R6 ;  /* 0x0000000008067229 */ /* 0x000fd00000000006 */
[----:B------:R-:W-:-:S08]  /*0580*/  DADD R4, R6, R4 ;  /* 0x0000000006047229 */ /* 0x000fd00000000004 */
[----:B------:R-:W-:-:S08]  /*0590*/  DADD R2, R4, R2 ;  /* 0x0000000004027229 */ /* 0x000fd00000000002 */
[----:B------:R-:W-:-:S11]  /*05a0*/  DADD R12, R2, R10 ;  /* 0x00000000020c7229 */ /* 0x000fd6000000000a */
.L_x_13:
        /* <DEDUP_REMOVED lines=11> */
[----:B------:R-:W5:Y:S01]  /*0660*/  LDG.E.64 R10, desc[UR10][R2.64+0xf0] ;  /* 0x0000f00a020a7981 */ /* 0x000f62000c1e1b00 */
[----:B------:R-:W-:Y:S01]  /*0670*/  IADD3 R21, PT, PT, R21, 0x4, RZ ;  /* 0x0000000415157810 */ /* 0x000fe20007ffe0ff */
[----:B--2---:R-:W-:-:S08]  /*0680*/  DADD R4, R12, R4 ;  /* 0x000000000c047229 */ /* 0x004fd00000000004 */
[----:B---3--:R-:W-:-:S08]  /*0690*/  DADD R4, R4, R6 ;  /* 0x0000000004047229 */ /* 0x008fd00000000006 */
[----:B----4-:R-:W-:-:S08]  /*06a0*/  DADD R4, R4, R8 ;  /* 0x0000000004047229 */ /* 0x010fd00000000008 */
[----:B-----5:R-:W-:-:S11]  /*06b0*/  DADD R12, R4, R10 ;  /* 0x00000000040c7229 */ /* 0x020fd6000000000a */
.L_x_14:
[----:B------:R-:W-:Y:S05]  /*06c0*/  BRA.U !UP1, `(.L_x_10) ;  /* 0x0000000109287547 */ /* 0x000fea000b800000 */
[----:B------:R-:W0:Y:S01]  /*06d0*/  LDC.64 R4, c[0x0][0x380] ;  /* 0x0000e000ff047b82 */ /* 0x000e220000000a00 */
[----:B------:R-:W-:Y:S01]  /*06e0*/  IMAD R21, R21, 0xa, R0 ;  /* 0x0000000a15157824 */ /* 0x000fe200078e0200 */
[----:B------:R-:W-:-:S12]  /*06f0*/  UIADD3 UR4, UPT, UPT, -UR4, URZ, URZ ;  /* 0x000000ff04047290 */ /* 0x000fd8000fffe1ff */
.L_x_15:
[----:B0-----:R-:W-:-:S06]  /*0700*/  IMAD.WIDE R2, R21, 0x8, R4 ;  /* 0x0000000815027825 */ /* 0x001fcc00078e0204 */
[----:B------:R-:W2:Y:S01]  /*0710*/  LDG.E.64 R2, desc[UR10][R2.64] ;  /* 0x0000000a02027981 */ /* 0x000ea2000c1e1b00 */
[----:B------:R-:W-:Y:S01]  /*0720*/  UIADD3 UR4, UPT, UPT, UR4, 0x1, URZ ;  /* 0x0000000104047890 */ /* 0x000fe2000fffe0ff */
[----:B------:R-:W-:-:S03]  /*0730*/  IADD3 R21, PT, PT, R21, 0xa, RZ ;  /* 0x0000000a15157810 */ /* 0x000fc60007ffe0ff */
[----:B------:R-:W-:Y:S01]  /*0740*/  UISETP.NE.AND UP0, UPT, UR4, URZ, UPT ;  /* 0x000000ff0400728c */ /* 0x000fe2000bf05270 */
[----:B--2---:R-:W-:-:S08]  /*0750*/  DADD R12, R2, R12 ;  /* 0x00000000020c7229 */ /* 0x004fd0000000000c */
[----:B------:R-:W-:Y:S05]  /*0760*/  BRA.U UP0, `(.L_x_15) ;  /* 0xfffffffd00e47547 */ /* 0x000fea000b83ffff */
.L_x_10:
[----:B------:R-:W0:Y:S02]  /*0770*/  LDC.64 R2, c[0x0][0x390] ;  /* 0x0000e400ff027b82 */ /* 0x000e240000000a00 */
[----:B0-----:R-:W-:-:S05]  /*0780*/  IMAD.WIDE R2, R0, 0x8, R2 ;  /* 0x0000000800027825 */ /* 0x001fca00078e0202 */
[----:B------:R0:W-:Y:S02]  /*0790*/  STG.E.64 desc[UR10][R2.64], R12 ;  /* 0x0000000c02007986 */ /* 0x0001e4000c101b0a */
.L_x_9:
[----:B------:R-:W-:Y:S05]  /*07a0*/  BSYNC.RECONVERGENT B0 ;  /* 0x0000000000007941 */ /* 0x000fea0003800200 */
.L_x_8:
[----:B------:R-:W-:-:S13]  /*07b0*/  ISETP.GT.AND P0, PT, R0, 0xff, PT ;  /* 0x000000ff0000780c */ /* 0x000fda0003f04270 */
[----:B------:R-:W-:Y:S05]  /*07c0*/  @P0 EXIT ;  /* 0x000000000000094d */ /* 0x000fea0003800000 */
[----:B------:R-:W1:Y:S01]  /*07d0*/  LDCU UR6, c[0x0][0x3a0] ;  /* 0x00007400ff0677ac */ /* 0x000e620008000800 */
[----:B0-----:R-:W-:Y:S01]  /*07e0*/  CS2R R12, SRZ ;  /* 0x00000000000c7805 */ /* 0x001fe2000001ff00 */
[----:B-1----:R-:W-:-:S09]  /*07f0*/  UISETP.GE.AND UP0, UPT, UR6, 0x1, UPT ;  /* 0x000000010600788c */ /* 0x002fd2000bf06270 */
[----:B------:R-:W-:Y:S05]  /*0800*/  BRA.U !UP0, `(.L_x_16) ;  /* 0x0000000508a87547 */ /* 0x000fea000b800000 */
[----:B------:R-:W-:Y:S01]  /*0810*/  UISETP.GE.U32.AND UP1, UPT, UR6, 0x10, UPT ;  /* 0x000000100600788c */ /* 0x000fe2000bf26070 */
[----:B------:R-:W-:Y:S01]  /*0820*/  IMAD.MOV.U32 R21, RZ, RZ, RZ ;  /* 0x000000ffff157224 */ /* 0x000fe200078e00ff */
        /* <DEDUP_REMOVED lines=9> */
[----:B------:R-:W-:Y:S01]  /*08c0*/  MOV R21, UR9 ;  /* 0x0000000900157c02 */ /* 0x000fe20008000f00 */
[----:B0-----:R-:W-:-:S04]  /*08d0*/  UIADD3 UR4, UP1, UPT, UR4, 0x4000, URZ ;  /* 0x0000400004047890 */ /* 0x001fc8000ff3e0ff */
[----:B------:R-:W-:-:S12]  /*08e0*/  UIADD3.X UR5, UPT, UPT, URZ, UR5, URZ, UP1, !UPT ;  /* 0x00000005ff057290 */ /* 0x000fd80008ffe4ff */
.L_x_18:
        /* <DEDUP_REMOVED lines=39> */
.L_x_17:
        /* <DEDUP_REMOVED lines=16> */
[----:B------:R-:W-:Y:S01]  /*0c60*/  IADD3 R21, PT, PT, R21, 0x8, RZ ;  /* 0x0000000815157810 */ /* 0x000fe20007ffe0ff */
        /* <DEDUP_REMOVED lines=8> */
.L_x_19:
[----:B------:R-:W-:Y:S05]  /*0cf0*/  BRA.U !UP1, `(.L_x_16) ;  /* 0x00000001096c7547 */ /* 0x000fea000b800000 */
[----:B------:R-:W-:Y:S02]  /*0d00*/  UISETP.GE.U32.AND UP0, UPT, UR5, 0x4, UPT ;  /* 0x000000040500788c */ /* 0x000fe4000bf06070 */
[----:B------:R-:W-:-:S04]  /*0d10*/  ULOP3.LUT UR4, UR6, 0x3, URZ, 0xc0, !UPT ;  /* 0x0000000306047892 */ /* 0x000fc8000f8ec0ff */
[----:B------:R-:W-:-:S03]  /*0d20*/  UISETP.NE.AND UP1, UPT, UR4, URZ, UPT ;  /* 0x000000ff0400728c */ /* 0x000fc6000bf25270 */
[----:B------:R-:W-:Y:S08]  /*0d30*/  BRA.U !UP0, `(.L_x_20) ;  /* 0x0000000108307547 */ /* 0x000ff0000b800000 */
[----:B------:R-:W0:Y:S01]  /*0d40*/  LDC.64 R2, c[0x0][0x388] ;  /* 0x0000e200ff027b82 */ /* 0x000e220000000a00 */
[----:B------:R-:W-:-:S05]  /*0d50*/  LEA R5, R21, R0, 0x8 ;  /* 0x0000000015057211 */ /* 0x000fca00078e40ff */
[----:B0-----:R-:W-:-:S05]  /*0d60*/  IMAD.WIDE R2, R5, 0x8, R2 ;  /* 0x0000000805027825 */ /* 0x001fca00078e0202 */
[----:B------:R-:W2:Y:S04]  /*0d70*/  LDG.E.64 R4, desc[UR10][R2.64] ;  /* 0x0000000a02047981 */ /* 0x000ea8000c1e1b00 */
[----:B------:R-:W3:Y:S04]  /*0d80*/  LDG.E.64 R6, desc[UR10][R2.64+0x800] ;  /* 0x0008000a02067981 */ /* 0x000ee8000c1e1b00 */
[----:B------:R-:W4:Y:S04]  /*0d90*/  LDG.E.64 R8, desc[UR10][R2.64+0x1000] ;  /* 0x0010000a02087981 */ /* 0x000f28000c1e1b00 */
[----:B------:R-:W5:Y:S01]  /*0da0*/  LDG.E.64 R10, desc[UR10][R2.64+0x1800] ;  /* 0x0018000a020a7981 */ /* 0x000f62000c1e1b00 */
[----:B------:R-:W-:Y:S01]  /*0db0*/  VIADD R21, R21, 0x4 ;  /* 0x0000000415157836 */ /* 0x000fe20000000000 */
[----:B--2---:R-:W-:-:S08]  /*0dc0*/  DADD R4, R12, R4 ;  /* 0x000000000c047229 */ /* 0x004fd00000000004 */
[----:B---3--:R-:W-:-:S08]  /*0dd0*/  DADD R4, R4, R6 ;  /* 0x0000000004047229 */ /* 0x008fd00000000006 */
[----:B----4-:R-:W-:-:S08]  /*0de0*/  DADD R4, R4, R8 ;  /* 0x0000000004047229 */ /* 0x010fd00000000008 */
[----:B-----5:R-:W-:-:S11]  /*0df0*/  DADD R12, R4, R10 ;  /* 0x00000000040c7229 */ /* 0x020fd6000000000a */
.L_x_20:
[----:B------:R-:W-:Y:S05]  /*0e00*/  BRA.U !UP1, `(.L_x_16) ;  /* 0x0000000109287547 */ /* 0x000fea000b800000 */
[----:B------:R-:W0:Y:S01]  /*0e10*/  LDC.64 R4, c[0x0][0x388] ;  /* 0x0000e200ff047b82 */ /* 0x000e220000000a00 */
[----:B------:R-:W-:Y:S01]  /*0e20*/  LEA R21, R21, R0, 0x8 ;  /* 0x0000000015157211 */ /* 0x000fe200078e40ff */
[----:B------:R-:W-:-:S12]  /*0e30*/  UIADD3 UR4, UPT, UPT, -UR4, URZ, URZ ;  /* 0x000000ff04047290 */ /* 0x000fd8000fffe1ff */
.L_x_21:
[----:B0-----:R-:W-:-:S06]  /*0e40*/  IMAD.WIDE R2, R21, 0x8, R4 ;  /* 0x0000000815027825 */ /* 0x001fcc00078e0204 */
[----:B------:R-:W2:Y:S01]  /*0e50*/  LDG.E.64 R2, desc[UR10][R2.64] ;  /* 0x0000000a02027981 */ /* 0x000ea2000c1e1b00 */
[----:B------:R-:W-:Y:S01]  /*0e60*/  UIADD3 UR4, UPT, UPT, UR4, 0x1, URZ ;  /* 0x0000000104047890 */ /* 0x000fe2000fffe0ff */
[----:B------:R-:W-:-:S03]  /*0e70*/  IADD3 R21, PT, PT, R21, 0x100, RZ ;  /* 0x0000010015157810 */ /* 0x000fc60007ffe0ff */
[----:B------:R-:W-:Y:S01]  /*0e80*/  UISETP.NE.AND UP0, UPT, UR4, URZ, UPT ;  /* 0x000000ff0400728c */ /* 0x000fe2000bf05270 */
[----:B--2---:R-:W-:-:S08]  /*0e90*/  DADD R12, R2, R12 ;  /* 0x00000000020c7229 */ /* 0x004fd0000000000c */
[----:B------:R-:W-:Y:S05]  /*0ea0*/  BRA.U UP0, `(.L_x_21) ;  /* 0xfffffffd00e47547 */ /* 0x000fea000b83ffff */
.L_x_16:
[----:B------:R-:W0:Y:S02]  /*0eb0*/  LDC.64 R2, c[0x0][0x398] ;  /* 0x0000e600ff027b82 */ /* 0x000e240000000a00 */
[----:B0-----:R-:W-:-:S05]  /*0ec0*/  IMAD.WIDE R2, R0, 0x8, R2 ;  /* 0x0000000800027825 */ /* 0x001fca00078e0202 */
[----:B------:R-:W-:Y:S01]  /*0ed0*/  STG.E.64 desc[UR10][R2.64], R12 ;  /* 0x0000000c02007986 */ /* 0x000fe2000c101b0a */
[----:B------:R-:W-:Y:S05]  /*0ee0*/  EXIT ;  /* 0x000000000000794d */ /* 0x000fea0003800000 */
.L_x_22:
        /* <DEDUP_REMOVED lines=9> */
.L_x_53:


//--------------------- .text._Z28accumulate_gradients_weight1PdS_S_i --------------------------
	.section	.text._Z28accumulate_gradients_weight1PdS_S_i,"ax",@progbits
	.align	128
        .global         _Z28accumulate_gradients_weight1PdS_S_i
        .type           _Z28accumulate_gradients_weight1PdS_S_i,@function
        .size           _Z28accumulate_gradients_weight1PdS_S_i,(.L_x_54 - _Z28accumulate_gradients_weight1PdS_S_i)
        .other          _Z28accumulate_gradients_weight1PdS_S_i,@"STO_CUDA_ENTRY STV_DEFAULT"
_Z28accumulate_gradients_weight1PdS_S_i:
.text._Z28accumulate_gradients_weight1PdS_S_i:
[----:B------:R-:W-:Y:S01]  /*0000*/  LDC R1, c[0x0][0x37c] ;  /* 0x0000df00ff017b82 */ /* 0x000fe20000000800 */
[----:B------:R-:W0:Y:S07]  /*0010*/  S2R R5, SR_TID.X ;  /* 0x0000000000057919 */ /* 0x000e2e0000002100 */
[----:B------:R-:W1:Y:S01]  /*0020*/  LDC R3, c[0x0][0x364] ;  /* 0x0000d900ff037b82 */ /* 0x000e620000000800 */
[----:B------:R-:W1:Y:S07]  /*0030*/  S2R R2, SR_TID.Y ;  /* 0x0000000000027919 */ /* 0x000e6e0000002200 */
[----:B------:R-:W0:Y:S08]  /*0040*/  S2UR UR5, SR_CTAID.X ;  /* 0x00000000000579c3 */ /* 0x000e300000002500 */
[----:B------:R-:W0:Y:S08]  /*0050*/  LDC R0, c[0x0][0x360] ;  /* 0x0000d800ff007b82 */ /* 0x000e300000000800 */
[----:B------:R-:W1:Y:S01]  /*0060*/  S2UR UR4, SR_CTAID.Y ;  /* 0x00000000000479c3 */ /* 0x000e620000002600 */
[----:B0-----:R-:W-:-:S05]  /*0070*/  IMAD R0, R0, UR5, R5 ;  /* 0x0000000500007c24 */ /* 0x001fca000f8e0205 */
[----:B------:R-:W-:Y:S01]  /*0080*/  ISETP.GT.AND P0, PT, R0, 0xff, PT ;  /* 0x000000ff0000780c */ /* 0x000fe20003f04270 */
[----:B-1----:R-:W-:-:S05]  /*0090*/  IMAD R3, R3, UR4, R2 ;  /* 0x0000000403037c24 */ /* 0x002fca000f8e0202 */
[----:B------:R-:W-:-:S13]  /*00a0*/  ISETP.GT.U32.OR P0, PT, R3, 0x30f, P0 ;  /* 0x0000030f0300780c */ /* 0x000fda0000704470 */
[----:B------:R-:W-:Y:S05]  /*00b0*/  @P0 EXIT ;  /* 0x000000000000094d */ /* 0x000fea0003800000 */
[----:B------:R-:W0:Y:S01]  /*00c0*/  LDC R2, c[0x0][0x398] ;  /* 0x0000e600ff027b82 */ /* 0x000e220000000800 */
[----:B------:R-:W1:Y:S01]  /*00d0*/  LDCU.64 UR4, c[0x0][0x358] ;  /* 0x00006b00ff0477ac */ /* 0x000e620008000a00 */
[----:B------:R-:W-:Y:S02]  /*00e0*/  CS2R R20, SRZ ;  /* 0x0000000000147805 */ /* 0x000fe4000001ff00 */
[----:B0-----:R-:W-:-:S13]  /*00f0*/  ISETP.GE.AND P0, PT, R2, 0x1, PT ;  /* 0x000000010200780c */ /* 0x001fda0003f06270 */
[----:B-1----:R-:W-:Y:S05]  /*0100*/  @!P0 BRA `(.L_x_23) ;  /* 0x0000000400c88947 */ /* 0x002fea0003800000 */
[C---:B------:R-:W-:Y:S01]  /*0110*/  ISETP.GE.U32.AND P1, PT, R2.reuse, 0x8, PT ;  /* 0x000000080200780c */ /* 0x040fe20003f26070 */
[----:B------:R-:W-:Y:S01]  /*0120*/  HFMA2 R25, -RZ, RZ, 0, 0 ;  /* 0x00000000ff197431 */ /* 0x000fe200000001ff */
[----:B------:R-:W-:Y:S02]  /*0130*/  LOP3.LUT R5, R2, 0x7, RZ, 0xc0, !PT ;  /* 0x0000000702057812 */ /* 0x000fe400078ec0ff */
[----:B------:R-:W-:Y:S02]  /*0140*/  CS2R R20, SRZ ;  /* 0x0000000000147805 */ /* 0x000fe4000001ff00 */
[----:B------:R-:W-:-:S07]  /*0150*/  ISETP.NE.AND P0, PT, R5, RZ, PT ;  /* 0x000000ff0500720c */ /* 0x000fce0003f05270 */
[----:B------:R-:W-:Y:S06]  /*0160*/  @!P1 BRA `(.L_x_24) ;  /* 0x0000000000c89947 */ /* 0x000fec0003800000 */
[----:B------:R-:W-:Y:S02]  /*0170*/  LOP3.LUT R25, R2, 0x7ffffff8, RZ, 0xc0, !PT ;  /* 0x7ffffff802197812 */ /* 0x000fe400078ec0ff */
[----:B------:R-:W-:Y:S02]  /*0180*/  CS2R R20, SRZ ;  /* 0x0000000000147805 */ /* 0x000fe4000001ff00 */
[----:B------:R-:W-:-:S07]  /*0190*/  MOV R4, RZ ;  /* 0x000000ff00047202 */ /* 0x000fce0000000f00 */
.L_x_25:
[----:B------:R-:W0:Y:S01]  /*01a0*/  LDC.64 R8, c[0x0][0x388] ;  /* 0x0000e200ff087b82 */ /* 0x000e220000000a00 */
[C---:B------:R-:W-:Y:S02]  /*01b0*/  IMAD R11, R4.reuse, 0x100, R0 ;  /* 0x00000100040b7824 */ /* 0x040fe400078e0200 */
[----:B------:R-:W-:-:S05]  /*01c0*/  IMAD R27, R4, 0x310, R3 ;  /* 0x00000310041b7824 */ /* 0x000fca00078e0203 */
[----:B------:R-:W1:Y:S01]  /*01d0*/  LDC.64 R6, c[0x0][0x380] ;  /* 0x0000e000ff067b82 */ /* 0x000e620000000a00 */
[----:B0-----:R-:W-:-:S05]  /*01e0*/  IMAD.WIDE R8, R11, 0x8, R8 ;  /* 0x000000080b087825 */ /* 0x001fca00078e0208 */
[----:B------:R-:W2:Y:S01]  /*01f0*/  LDG.E.64 R14, desc[UR4][R8.64] ;  /* 0x00000004080e7981 */ /* 0x000ea2000c1e1b00 */
[C-C-:B-1----:R-:W-:Y:S01]  /*0200*/  IMAD.WIDE.U32 R22, R27.reuse, 0x8, R6.reuse ;  /* 0x000000081b167825 */ /* 0x142fe200078e0006 */
[----:B------:R-:W-:Y:S02]  /*0210*/  IADD3 R29, PT, PT, R27, 0x310, RZ ;  /* 0x000003101b1d7810 */ /* 0x000fe40007ffe0ff */
[----:B------:R-:W3:Y:S04]  /*0220*/  LDG.E.64 R10, desc[UR4][R8.64+0x800] ;  /* 0x00080004080a7981 */ /* 0x000ee8000c1e1b00 */
[----:B------:R-:W2:Y:S01]  /*0230*/  LDG.E.64 R16, desc[UR4][R22.64] ;  /* 0x0000000416107981 */ /* 0x000ea2000c1e1b00 */
[----:B------:R-:W-:Y:S01]  /*0240*/  IMAD.WIDE.U32 R28, R29, 0x8, R6 ;  /* 0x000000081d1c7825 */ /* 0x000fe200078e0006 */
[----:B------:R-:W-:-:S04]  /*0250*/  IADD3 R19, PT, PT, R27, 0x620, RZ ;  /* 0x000006201b137810 */ /* 0x000fc80007ffe0ff */
[----:B------:R-:W3:Y:S01]  /*0260*/  LDG.E.64 R12, desc[UR4][R28.64] ;  /* 0x000000041c0c7981 */ /* 0x000ee2000c1e1b00 */
[----:B------:R-:W-:-:S03]  /*0270*/  IMAD.WIDE.U32 R18, R19, 0x8, R6 ;  /* 0x0000000813127825 */ /* 0x000fc600078e0006 */
[----:B------:R-:W4:Y:S04]  /*0280*/  LDG.E.64 R22, desc[UR4][R8.64+0x1800] ;  /* 0x0018000408167981 */ /* 0x000f28000c1e1b00 */
[----:B------:R-:W5:Y:S01]  /*0290*/  LDG.E.64 R18, desc[UR4][R18.64] ;  /* 0x0000000412127981 */ /* 0x000f62000c1e1b00 */
[----:B--2---:R-:W-:Y:S01]  /*02a0*/  DFMA R14, R16, R14, R20 ;  /* 0x0000000e100e722b */ /* 0x004fe20000000014 */
[----:B------:R-:W-:Y:S02]  /*02b0*/  VIADD R21, R27, 0x930 ;  /* 0x000009301b157836 */ /* 0x000fe40000000000 */
[----:B------:R-:W5:Y:S02]  /*02c0*/  LDG.E.64 R16, desc[UR4][R8.64+0x1000] ;  /* 0x0010000408107981 */ /* 0x000f64000c1e1b00 */
[----:B------:R-:W-:-:S06]  /*02d0*/  IMAD.WIDE.U32 R20, R21, 0x8, R6 ;  /* 0x0000000815147825 */ /* 0x000fcc00078e0006 */
[----:B------:R-:W4:Y:S01]  /*02e0*/  LDG.E.64 R20, desc[UR4][R20.64] ;  /* 0x0000000414147981 */ /* 0x000f22000c1e1b00 */
[----:B---3--:R-:W-:Y:S01]  /*02f0*/  DFMA R12, R12, R10, R14 ;  /* 0x0000000a0c0c722b */ /* 0x008fe2000000000e */
[C---:B------:R-:W-:Y:S02]  /*0300*/  IADD3 R11, PT, PT, R27.reuse, 0xc40, RZ ;  /* 0x00000c401b0b7810 */ /* 0x040fe40007ffe0ff */
[----:B------:R-:W-:-:S03]  /*0310*/  IADD3 R15, PT, PT, R27, 0xf50, RZ ;  /* 0x00000f501b0f7810 */ /* 0x000fc60007ffe0ff */
[----:B------:R-:W-:-:S04]  /*0320*/  IMAD.WIDE.U32 R10, R11, 0x8, R6 ;  /* 0x000000080b0a7825 */ /* 0x000fc800078e0006 */
[--C-:B------:R-:W-:Y:S02]  /*0330*/  IMAD.WIDE.U32 R14, R15, 0x8, R6.reuse ;  /* 0x000000080f0e7825 */ /* 0x100fe400078e0006 */
[----:B------:R-:W2:Y:S02]  /*0340*/  LDG.E.64 R10, desc[UR4][R10.64] ;  /* 0x000000040a0a7981 */ /* 0x000ea4000c1e1b00 */
[C---:B------:R-:W-:Y:S02]  /*0350*/  VIADD R29, R27.reuse, 0x1260 ;  /* 0x000012601b1d7836 */ /* 0x040fe40000000000 */
[----:B------:R-:W3:Y:S01]  /*0360*/  LDG.E.64 R14, desc[UR4][R14.64] ;  /* 0x000000040e0e7981 */ /* 0x000ee2000c1e1b00 */
[----:B------:R-:W-:Y:S01]  /*0370*/  IADD3 R27, PT, PT, R27, 0x1570, RZ ;  /* 0x000015701b1b7810 */ /* 0x000fe20007ffe0ff */
[----:B-----5:R-:W-:Y:S02]  /*0380*/  DFMA R16, R18, R16, R12 ;  /* 0x000000101210722b */ /* 0x020fe4000000000c */
[----:B------:R-:W2:Y:S04]  /*0390*/  LDG.E.64 R12, desc[UR4][R8.64+0x2000] ;  /* 0x00200004080c7981 */ /* 0x000ea8000c1e1b00 */
[----:B------:R-:W3:Y:S02]  /*03a0*/  LDG.E.64 R18, desc[UR4][R8.64+0x2800] ;  /* 0x0028000408127981 */ /* 0x000ee4000c1e1b00 */
[----:B----4-:R-:W-:Y:S01]  /*03b0*/  DFMA R16, R20, R22, R16 ;  /* 0x000000161410722b */ /* 0x010fe20000000010 */
[--C-:B------:R-:W-:Y:S01]  /*03c0*/  IMAD.WIDE.U32 R22, R29, 0x8, R6.reuse ;  /* 0x000000081d167825 */ /* 0x100fe200078e0006 */
[----:B------:R-:W4:Y:S03]  /*03d0*/  LDG.E.64 R20, desc[UR4][R8.64+0x3000] ;  /* 0x0030000408147981 */ /* 0x000f26000c1e1b00 */
[----:B------:R-:W-:-:S02]  /*03e0*/  IMAD.WIDE.U32 R6, R27, 0x8, R6 ;  /* 0x000000081b067825 */ /* 0x000fc400078e0006 */
[----:B------:R-:W4:Y:S04]  /*03f0*/  LDG.E.64 R22, desc[UR4][R22.64] ;  /* 0x0000000416167981 */ /* 0x000f28000c1e1b00 */
[----:B------:R-:W5:Y:S04]  /*0400*/  LDG.E.64 R26, desc[UR4][R8.64+0x3800] ;  /* 0x00380004081a7981 */ /* 0x000f68000c1e1b00 */
[----:B------:R-:W5:Y:S01]  /*0410*/  LDG.E.64 R6, desc[UR4][R6.64] ;  /* 0x0000000406067981 */ /* 0x000f62000c1e1b00 */
[----:B------:R-:W-:-:S04]  /*0420*/  IADD3 R4, PT, PT, R4, 0x8, RZ ;  /* 0x0000000804047810 */ /* 0x000fc80007ffe0ff */
[----:B------:R-:W-:Y:S01]  /*0430*/  ISETP.NE.AND P1, PT, R4, R25, PT ;  /* 0x000000190400720c */ /* 0x000fe20003f25270 */
[----:B--2---:R-:W-:-:S08]  /*0440*/  DFMA R10, R10, R12, R16 ;  /* 0x0000000c0a0a722b */ /* 0x004fd00000000010 */
[----:B---3--:R-:W-:-:S08]  /*0450*/  DFMA R10, R14, R18, R10 ;  /* 0x000000120e0a722b */ /* 0x008fd0000000000a */
[----:B----4-:R-:W-:-:S08]  /*0460*/  DFMA R20, R22, R20, R10 ;  /* 0x000000141614722b */ /* 0x010fd0000000000a */
[----:B-----5:R-:W-:Y:S01]  /*0470*/  DFMA R20, R6, R26, R20 ;  /* 0x0000001a0614722b */ /* 0x020fe20000000014 */
[----:B------:R-:W-:Y:S10]  /*0480*/  @P1 BRA `(.L_x_25) ;  /* 0xfffffffc00441947 */ /* 0x000ff4000383ffff */
.L_x_24:
[----:B------:R-:W-:Y:S05]  /*0490*/  @!P0 BRA `(.L_x_23) ;  /* 0x0000000000e48947 */ /* 0x000fea0003800000 */
[----:B------:R-:W-:Y:S02]  /*04a0*/  ISETP.GE.U32.AND P0, PT, R5, 0x4, PT ;  /* 0x000000040500780c */ /* 0x000fe40003f06070 */
[----:B------:R-:W-:-:S04]  /*04b0*/  LOP3.LUT R24, R2, 0x3, RZ, 0xc0, !PT ;  /* 0x0000000302187812 */ /* 0x000fc800078ec0ff */
[----:B------:R-:W-:-:S07]  /*04c0*/  ISETP.NE.AND P1, PT, R24, RZ, PT ;  /* 0x000000ff1800720c */ /* 0x000fce0003f25270 */
[----:B------:R-:W-:Y:S06]  /*04d0*/  @!P0 BRA `(.L_x_26) ;  /* 0x0000000000648947 */ /* 0x000fec0003800000 */
[----:B------:R-:W0:Y:S01]  /*04e0*/  LDC.64 R18, c[0x0][0x380] ;  /* 0x0000e000ff127b82 */ /* 0x000e220000000a00 */
[C---:B------:R-:W-:Y:S02]  /*04f0*/  IMAD R7, R25.reuse, 0x310, R3 ;  /* 0x0000031019077824 */ /* 0x040fe400078e0203 */
[----:B------:R-:W-:-:S03]  /*0500*/  IMAD R5, R25, 0x100, R0 ;  /* 0x0000010019057824 */ /* 0x000fc600078e0200 */
[C---:B------:R-:W-:Y:S02]  /*0510*/  IADD3 R9, PT, PT, R7.reuse, 0x310, RZ ;  /* 0x0000031007097810 */ /* 0x040fe40007ffe0ff */
[----:B------:R-:W1:Y:S01]  /*0520*/  LDC.64 R16, c[0x0][0x388] ;  /* 0x0000e200ff107b82 */ /* 0x000e620000000a00 */
[----:B0-----:R-:W-:-:S04]  /*0530*/  IMAD.WIDE.U32 R12, R7, 0x8, R18 ;  /* 0x00000008070c7825 */ /* 0x001fc800078e0012 */
[----:B------:R-:W-:Y:S02]  /*0540*/  IMAD.WIDE.U32 R8, R9, 0x8, R18 ;  /* 0x0000000809087825 */ /* 0x000fe400078e0012 */
[----:B------:R-:W2:Y:S02]  /*0550*/  LDG.E.64 R12, desc[UR4][R12.64] ;  /* 0x000000040c0c7981 */ /* 0x000ea4000c1e1b00 */
[----:B-1----:R-:W-:Y:S02]  /*0560*/  IMAD.WIDE R16, R5, 0x8, R16 ;  /* 0x0000000805107825 */ /* 0x002fe400078e0210 */
[----:B------:R-:W3:Y:S04]  /*0570*/  LDG.E.64 R8, desc[UR4][R8.64] ;  /* 0x0000000408087981 */ /* 0x000ee8000c1e1b00 */
[----:B------:R-:W2:Y:S01]  /*0580*/  LDG.E.64 R14, desc[UR4][R16.64] ;  /* 0x00000004100e7981 */ /* 0x000ea2000c1e1b00 */
[----:B------:R-:W-:-:S03]  /*0590*/  IADD3 R5, PT, PT, R7, 0x620, RZ ;  /* 0x0000062007057810 */ /* 0x000fc60007ffe0ff */
[----:B------:R-:W3:Y:S02]  /*05a0*/  LDG.E.64 R10, desc[UR4][R16.64+0x800] ;  /* 0x00080004100a7981 */ /* 0x000ee4000c1e1b00 */
[----:B------:R-:W-:-:S04]  /*05b0*/  IMAD.WIDE.U32 R4, R5, 0x8, R18 ;  /* 0x0000000805047825 */ /* 0x000fc800078e0012 */
[----:B------:R-:W-:Y:S02]  /*05c0*/  VIADD R23, R7, 0x930 ;  /* 0x0000093007177836 */ /* 0x000fe40000000000 */
[----:B------:R-:W4:Y:S02]  /*05d0*/  LDG.E.64 R6, desc[UR4][R16.64+0x1000] ;  /* 0x0010000410067981 */ /* 0x000f24000c1e1b00 */
[----:B------:R-:W-:Y:S02]  /*05e0*/  IMAD.WIDE.U32 R18, R23, 0x8, R18 ;  /* 0x0000000817127825 */ /* 0x000fe400078e0012 */
[----:B------:R-:W4:Y:S04]  /*05f0*/  LDG.E.64 R4, desc[UR4][R4.64] ;  /* 0x0000000404047981 */ /* 0x000f28000c1e1b00 */
[----:B------:R-:W5:Y:S04]  /*0600*/  LDG.E.64 R22, desc[UR4][R16.64+0x1800] ;  /* 0x0018000410167981 */ /* 0x000f68000c1e1b00 */
[----:B------:R-:W5:Y:S01]  /*0610*/  LDG.E.64 R18, desc[UR4][R18.64] ;  /* 0x0000000412127981 */ /* 0x000f62000c1e1b00 */
[----:B------:R-:W-:Y:S01]  /*0620*/  IADD3 R25, PT, PT, R25, 0x4, RZ ;  /* 0x0000000419197810 */ /* 0x000fe20007ffe0ff */
[----:B--2---:R-:W-:-:S08]  /*0630*/  DFMA R12, R12, R14, R20 ;  /* 0x0000000e0c0c722b */ /* 0x004fd00000000014 */
[----:B---3--:R-:W-:-:S08]  /*0640*/  DFMA R10, R8, R10, R12 ;  /* 0x0000000a080a722b */ /* 0x008fd0000000000c */
[----:B----4-:R-:W-:-:S08]  /*0650*/  DFMA R6, R4, R6, R10 ;  /* 0x000000060406722b */ /* 0x010fd0000000000a */
[----:B-----5:R-:W-:-:S11]  /*0660*/  DFMA R20, R18, R22, R6 ;  /* 0x000000161214722b */ /* 0x020fd60000000006 */
.L_x_26:
[----:B------:R-:W-:Y:S05]  /*0670*/  @!P1 BRA `(.L_x_23) ;  /* 0x00000000006c9947 */ /* 0x000fea0003800000 */
[----:B------:R-:W0:Y:S01]  /*0680*/  LDC.64 R12, c[0x0][0x380] ;  /* 0x0000e000ff0c7b82 */ /* 0x000e220000000a00 */
[----:B------:R-:W-:Y:S02]  /*0690*/  ISETP.NE.AND P0, PT, R24, 0x1, PT ;  /* 0x000000011800780c */ /* 0x000fe40003f05270 */
[----:B------:R-:W-:-:S04]  /*06a0*/  LOP3.LUT R2, R2, 0x1, RZ, 0xc0, !PT ;  /* 0x0000000102027812 */ /* 0x000fc800078ec0ff */
[----:B------:R-:W-:Y:S01]  /*06b0*/  ISETP.NE.U32.AND P1, PT, R2, 0x1, PT ;  /* 0x000000010200780c */ /* 0x000fe20003f25070 */
[----:B------:R-:W1:Y:S06]  /*06c0*/  LDC.64 R16, c[0x0][0x388] ;  /* 0x0000e200ff107b82 */ /* 0x000e6c0000000a00 */
[C---:B------:R-:W-:Y:S01]  /*06d0*/  @P0 IMAD R5, R25.reuse, 0x310, R3 ;  /* 0x0000031019050824 */ /* 0x040fe200078e0203 */
[C---:B------:R-:W-:Y:S01]  /*06e0*/  @P0 LEA R15, R25.reuse, R0, 0x8 ;  /* 0x00000000190f0211 */ /* 0x040fe200078e40ff */
[----:B------:R-:W2:Y:S01]  /*06f0*/  LDC.64 R10, c[0x0][0x380] ;  /* 0x0000e000ff0a7b82 */ /* 0x000ea20000000a00 */
[----:B------:R-:W-:-:S07]  /*0700*/  @P0 IADD3 R25, PT, PT, R25, 0x2, RZ ;  /* 0x0000000219190810 */ /* 0x000fce0007ffe0ff */
[----:B------:R-:W3:Y:S01]  /*0710*/  LDC.64 R8, c[0x0][0x388] ;  /* 0x0000e200ff087b82 */ /* 0x000ee20000000a00 */
[----:B0-----:R-:W-:-:S06]  /*0720*/  @P0 IMAD.WIDE.U32 R6, R5, 0x8, R12 ;  /* 0x0000000805060825 */ /* 0x001fcc00078e000c */
[----:B------:R-:W4:Y:S01]  /*0730*/  @P0 LDG.E.64 R6, desc[UR4][R6.64] ;  /* 0x0000000406060981 */ /* 0x000f22000c1e1b00 */
[----:B-1----:R-:W-:-:S04]  /*0740*/  @P0 IMAD.WIDE R16, R15, 0x8, R16 ;  /* 0x000000080f100825 */ /* 0x002fc800078e0210 */
[----:B------:R-:W-:Y:S02]  /*0750*/  @P0 VIADD R15, R5, 0x310 ;  /* 0x00000310050f0836 */ /* 0x000fe40000000000 */
[----:B------:R-:W4:Y:S02]  /*0760*/  @P0 LDG.E.64 R4, desc[UR4][R16.64] ;  /* 0x0000000410040981 */ /* 0x000f24000c1e1b00 */
[----:B------:R-:W-:Y:S02]  /*0770*/  @P0 IMAD.WIDE.U32 R14, R15, 0x8, R12 ;  /* 0x000000080f0e0825 */ /* 0x000fe400078e000c */
[----:B------:R-:W5:Y:S02]  /*0780*/  @P0 LDG.E.64 R12, desc[UR4][R16.64+0x800] ;  /* 0x00080004100c0981 */ /* 0x000f64000c1e1b00 */
[C---:B------:R-:W-:Y:S01]  /*0790*/  @!P1 IMAD R19, R25.reuse, 0x310, R3 ;  /* 0x0000031019139824 */ /* 0x040fe200078e0203 */
[----:B------:R-:W-:Y:S01]  /*07a0*/  @!P1 LEA R25, R25, R0, 0x8 ;  /* 0x0000000019199211 */ /* 0x000fe200078e40ff */
[----:B------:R-:W5:Y:S02]  /*07b0*/  @P0 LDG.E.64 R14, desc[UR4][R14.64] ;  /* 0x000000040e0e0981 */ /* 0x000f64000c1e1b00 */
[----:B--2---:R-:W-:-:S04]  /*07c0*/  @!P1 IMAD.WIDE.U32 R10, R19, 0x8, R10 ;  /* 0x00000008130a9825 */ /* 0x004fc800078e000a */
[----:B---3--:R-:W-:Y:S02]  /*07d0*/  @!P1 IMAD.WIDE R8, R25, 0x8, R8 ;  /* 0x0000000819089825 */ /* 0x008fe400078e0208 */
[----:B------:R-:W2:Y:S04]  /*07e0*/  @!P1 LDG.E.64 R10, desc[UR4][R10.64] ;  /* 0x000000040a0a9981 */ /* 0x000ea8000c1e1b00 */
[----:B------:R-:W2:Y:S01]  /*07f0*/  @!P1 LDG.E.64 R8, desc[UR4][R8.64] ;  /* 0x0000000408089981 */ /* 0x000ea2000c1e1b00 */
[----:B----4-:R-:W-:-:S08]  /*0800*/  @P0 DFMA R4, R6, R4, R20 ;  /* 0x000000040604022b */ /* 0x010fd00000000014 */
[----:B-----5:R-:W-:-:S08]  /*0810*/  @P0 DFMA R20, R14, R12, R4 ;  /* 0x0000000c0e14022b */ /* 0x020fd00000000004 */
[----:B--2---:R-:W-:-:S11]  /*0820*/  @!P1 DFMA R20, R10, R8, R20 ;  /* 0x000000080a14922b */ /* 0x004fd60000000014 */
.L_x_23:
[----:B------:R-:W0:Y:S01]  /*0830*/  LDC.64 R4, c[0x0][0x390] ;  /* 0x0000e400ff047b82 */ /* 0x000e220000000a00 */
[----:B------:R-:W-:-:S05]  /*0840*/  LEA R3, R3, R0, 0x8 ;  /* 0x0000000003037211 */ /* 0x000fca00078e40ff */
[----:B0-----:R-:W-:-:S05]  /*0850*/  IMAD.WIDE R2, R3, 0x8, R4 ;  /* 0x0000000803027825 */ /* 0x001fca00078e0204 */
[----:B------:R-:W-:Y:S01]  /*0860*/  STG.E.64 desc[UR4][R2.64], R20 ;  /* 0x0000001402007986 */ /* 0x000fe2000c101b04 */
[----:B------:R-:W-:Y:S05]  /*0870*/  EXIT ;  /* 0x000000000000794d */ /* 0x000fea0003800000 */
.L_x_27:
        /* <DEDUP_REMOVED lines=16> */
.L_x_54:


//--------------------- .text._Z28accumulate_gradients_weight2PdS_S_i --------------------------
	.section	.text._Z28accumulate_gradients_weight2PdS_S_i,"ax",@progbits
	.align	128
        .global         _Z28accumulate_gradients_weight2PdS_S_i
        .type           _Z28accumulate_gradients_weight2PdS_S_i,@function
        .size           _Z28accumulate_gradients_weight2PdS_S_i,(.L_x_55 - _Z28accumulate_gradients_weight2PdS_S_i)
        .other          _Z28accumulate_gradients_weight2PdS_S_i,@"STO_CUDA_ENTRY STV_DEFAULT"
_Z28accumulate_gradients_weight2PdS_S_i:
.text._Z28accumulate_gradients_weight2PdS_S_i:
        /* <DEDUP_REMOVED lines=26> */
.L_x_30:
[----:B------:R-:W0:Y:S01]  /*01a0*/  LDC.64 R8, c[0x0][0x388] ;  /* 0x0000e200ff087b82 */ /* 0x000e220000000a00 */
[C---:B------:R-:W-:Y:S01]  /*01b0*/  LEA R27, R4.reuse, R3, 0x8 ;  /* 0x00000003041b7211 */ /* 0x040fe200078e40ff */
[----:B------:R-:W-:-:S06]  /*01c0*/  IMAD R11, R4, 0xa, R0 ;  /* 0x0000000a040b7824 */ /* 0x000fcc00078e0200 */
[----:B------:R-:W1:Y:S01]  /*01d0*/  LDC.64 R6, c[0x0][0x380] ;  /* 0x0000e000ff067b82 */ /* 0x000e620000000a00 */
[----:B0-----:R-:W-:-:S05]  /*01e0*/  IMAD.WIDE R8, R11, 0x8, R8 ;  /* 0x000000080b087825 */ /* 0x001fca00078e0208 */
[----:B------:R-:W2:Y:S01]  /*01f0*/  LDG.E.64 R14, desc[UR4][R8.64] ;  /* 0x00000004080e7981 */ /* 0x000ea2000c1e1b00 */
[C---:B-1----:R-:W-:Y:S01]  /*0200*/  IMAD.WIDE.U32 R22, R27.reuse, 0x8, R6 ;  /* 0x000000081b167825 */ /* 0x042fe200078e0006 */
[C---:B------:R-:W-:Y:S02]  /*0210*/  IADD3 R19, PT, PT, R27.reuse, 0x200, RZ ;  /* 0x000002001b137810 */ /* 0x040fe40007ffe0ff */
[----:B------:R-:W3:Y:S04]  /*0220*/  LDG.E.64 R10, desc[UR4][R8.64+0x50] ;  /* 0x00005004080a7981 */ /* 0x000ee8000c1e1b00 */
[----:B------:R-:W2:Y:S01]  /*0230*/  LDG.E.64 R16, desc[UR4][R22.64] ;  /* 0x0000000416107981 */ /* 0x000ea2000c1e1b00 */
[----:B------:R-:W-:-:S04]  /*0240*/  VIADD R29, R27, 0x100 ;  /* 0x000001001b1d7836 */ /* 0x000fc80000000000 */
[----:B------:R-:W-:-:S05]  /*0250*/  IMAD.WIDE.U32 R28, R29, 0x8, R6 ;  /* 0x000000081d1c7825 */ /* 0x000fca00078e0006 */
[----:B------:R-:W3:Y:S01]  /*0260*/  LDG.E.64 R12, desc[UR4][R28.64] ;  /* 0x000000041c0c7981 */ /* 0x000ee2000c1e1b00 */
[----:B------:R-:W-:-:S03]  /*0270*/  IMAD.WIDE.U32 R18, R19, 0x8, R6 ;  /* 0x0000000813127825 */ /* 0x000fc600078e0006 */
[----:B------:R-:W4:Y:S04]  /*0280*/  LDG.E.64 R22, desc[UR4][R8.64+0xf0] ;  /* 0x0000f00408167981 */ /* 0x000f28000c1e1b00 */
[----:B------:R-:W5:Y:S01]  /*0290*/  LDG.E.64 R18, desc[UR4][R18.64] ;  /* 0x0000000412127981 */ /* 0x000f62000c1e1b00 */
[----:B--2---:R-:W-:Y:S01]  /*02a0*/  DFMA R14, R16, R14, R20 ;  /* 0x0000000e100e722b */ /* 0x004fe20000000014 */
[----:B------:R-:W-:Y:S02]  /*02b0*/  IADD3 R21, PT, PT, R27, 0x300, RZ ;  /* 0x000003001b157810 */ /* 0x000fe40007ffe0ff */
[----:B------:R-:W5:Y:S03]  /*02c0*/  LDG.E.64 R16, desc[UR4][R8.64+0xa0] ;  /* 0x0000a00408107981 */ /* 0x000f66000c1e1b00 */
[----:B------:R-:W-:-:S06]  /*02d0*/  IMAD.WIDE.U32 R20, R21, 0x8, R6 ;  /* 0x0000000815147825 */ /* 0x000fcc00078e0006 */
[----:B------:R-:W4:Y:S01]  /*02e0*/  LDG.E.64 R20, desc[UR4][R20.64] ;  /* 0x0000000414147981 */ /* 0x000f22000c1e1b00 */
[----:B---3--:R-:W-:Y:S01]  /*02f0*/  DFMA R12, R12, R10, R14 ;  /* 0x0000000a0c0c722b */ /* 0x008fe2000000000e */
[C---:B------:R-:W-:Y:S01]  /*0300*/  VIADD R11, R27.reuse, 0x400 ;  /* 0x000004001b0b7836 */ /* 0x040fe20000000000 */
[----:B------:R-:W-:-:S03]  /*0310*/  IADD3 R15, PT, PT, R27, 0x500, RZ ;  /* 0x000005001b0f7810 */ /* 0x000fc60007ffe0ff */
[----:B------:R-:W-:Y:S01]  /*0320*/  IMAD.WIDE.U32 R10, R11, 0x8, R6 ;  /* 0x000000080b0a7825 */ /* 0x000fe200078e0006 */
[----:B------:R-:W-:-:S03]  /*0330*/  IADD3 R29, PT, PT, R27, 0x600, RZ ;  /* 0x000006001b1d7810 */ /* 0x000fc60007ffe0ff */
[--C-:B------:R-:W-:Y:S02]  /*0340*/  IMAD.WIDE.U32 R14, R15, 0x8, R6.reuse ;  /* 0x000000080f0e7825 */ /* 0x100fe400078e0006 */
[----:B------:R-:W2:Y:S04]  /*0350*/  LDG.E.64 R10, desc[UR4][R10.64] ;  /* 0x000000040a0a7981 */ /* 0x000ea8000c1e1b00 */
[----:B------:R-:W3:Y:S01]  /*0360*/  LDG.E.64 R14, desc[UR4][R14.64] ;  /* 0x000000040e0e7981 */ /* 0x000ee2000c1e1b00 */
[----:B------:R-:W-:Y:S01]  /*0370*/  VIADD R27, R27, 0x700 ;  /* 0x000007001b1b7836 */ /* 0x000fe20000000000 */
        /* <DEDUP_REMOVED lines=17> */
.L_x_29:
[----:B------:R-:W-:Y:S05]  /*0490*/  @!P0 BRA `(.L_x_28) ;  /* 0x0000000000e48947 */ /* 0x000fea0003800000 */
[----:B------:R-:W-:Y:S02]  /*04a0*/  ISETP.GE.U32.AND P0, PT, R5, 0x4, PT ;  /* 0x000000040500780c */ /* 0x000fe40003f06070 */
[----:B------:R-:W-:-:S04]  /*04b0*/  LOP3.LUT R24, R2, 0x3, RZ, 0xc0, !PT ;  /* 0x0000000302187812 */ /* 0x000fc800078ec0ff */
[----:B------:R-:W-:-:S07]  /*04c0*/  ISETP.NE.AND P1, PT, R24, RZ, PT ;  /* 0x000000ff1800720c */ /* 0x000fce0003f25270 */
[----:B------:R-:W-:Y:S06]  /*04d0*/  @!P0 BRA `(.L_x_31) ;  /* 0x0000000000648947 */ /* 0x000fec0003800000 */
[----:B------:R-:W0:Y:S01]  /*04e0*/  LDC.64 R18, c[0x0][0x380] ;  /* 0x0000e000ff127b82 */ /* 0x000e220000000a00 */
[C---:B------:R-:W-:Y:S01]  /*04f0*/  LEA R7, R25.reuse, R3, 0x8 ;  /* 0x0000000319077211 */ /* 0x040fe200078e40ff */
[----:B------:R-:W-:-:S04]  /*0500*/  IMAD R5, R25, 0xa, R0 ;  /* 0x0000000a19057824 */ /* 0x000fc800078e0200 */
[C---:B------:R-:W-:Y:S02]  /*0510*/  VIADD R9, R7.reuse, 0x100 ;  /* 0x0000010007097836 */ /* 0x040fe40000000000 */
        /* <DEDUP_REMOVED lines=9> */
[--C-:B------:R-:W-:Y:S01]  /*05b0*/  IMAD.WIDE.U32 R4, R5, 0x8, R18.reuse ;  /* 0x0000000805047825 */ /* 0x100fe200078e0012 */
[----:B------:R-:W-:Y:S02]  /*05c0*/  IADD3 R23, PT, PT, R7, 0x300, RZ ;  /* 0x0000030007177810 */ /* 0x000fe40007ffe0ff */
[----:B------:R-:W4:Y:S04]  /*05d0*/  LDG.E.64 R6, desc[UR4][R16.64+0xa0] ;  /* 0x0000a00410067981 */ /* 0x000f28000c1e1b00 */
[----:B------:R-:W4:Y:S01]  /*05e0*/  LDG.E.64 R4, desc[UR4][R4.64] ;  /* 0x0000000404047981 */ /* 0x000f22000c1e1b00 */
[----:B------:R-:W-:-:S03]  /*05f0*/  IMAD.WIDE.U32 R18, R23, 0x8, R18 ;  /* 0x0000000817127825 */ /* 0x000fc600078e0012 */
[----:B------:R-:W5:Y:S04]  /*0600*/  LDG.E.64 R22, desc[UR4][R16.64+0xf0] ;  /* 0x0000f00410167981 */ /* 0x000f68000c1e1b00 */
[----:B------:R-:W5:Y:S01]  /*0610*/  LDG.E.64 R18, desc[UR4][R18.64] ;  /* 0x0000000412127981 */ /* 0x000f62000c1e1b00 */
[----:B------:R-:W-:Y:S01]  /*0620*/  IADD3 R25, PT, PT, R25, 0x4, RZ ;  /* 0x0000000419197810 */ /* 0x000fe20007ffe0ff */
[----:B--2---:R-:W-:-:S08]  /*0630*/  DFMA R12, R12, R14, R20 ;  /* 0x0000000e0c0c722b */ /* 0x004fd00000000014 */
[----:B---3--:R-:W-:-:S08]  /*0640*/  DFMA R10, R8, R10, R12 ;  /* 0x0000000a080a722b */ /* 0x008fd0000000000c */
[----:B----4-:R-:W-:-:S08]  /*0650*/  DFMA R6, R4, R6, R10 ;  /* 0x000000060406722b */ /* 0x010fd0000000000a */
[----:B-----5:R-:W-:-:S11]  /*0660*/  DFMA R20, R18, R22, R6 ;  /* 0x000000161214722b */ /* 0x020fd60000000006 */
.L_x_31:
[----:B------:R-:W-:Y:S05]  /*0670*/  @!P1 BRA `(.L_x_28) ;  /* 0x00000000006c9947 */ /* 0x000fea0003800000 */
[----:B------:R-:W0:Y:S01]  /*0680*/  LDC.64 R12, c[0x0][0x380] ;  /* 0x0000e000ff0c7b82 */ /* 0x000e220000000a00 */
[----:B------:R-:W-:Y:S02]  /*0690*/  ISETP.NE.AND P0, PT, R24, 0x1, PT ;  /* 0x000000011800780c */ /* 0x000fe40003f05270 */
[----:B------:R-:W-:-:S04]  /*06a0*/  LOP3.LUT R2, R2, 0x1, RZ, 0xc0, !PT ;  /* 0x0000000102027812 */ /* 0x000fc800078ec0ff */
[----:B------:R-:W-:Y:S01]  /*06b0*/  ISETP.NE.U32.AND P1, PT, R2, 0x1, PT ;  /* 0x000000010200780c */ /* 0x000fe20003f25070 */
[----:B------:R-:W1:Y:S06]  /*06c0*/  LDC.64 R16, c[0x0][0x388] ;  /* 0x0000e200ff107b82 */ /* 0x000e6c0000000a00 */
[C---:B------:R-:W-:Y:S02]  /*06d0*/  @P0 IMAD R5, R25.reuse, 0x100, R3 ;  /* 0x0000010019050824 */ /* 0x040fe400078e0203 */
[----:B------:R-:W2:Y:S01]  /*06e0*/  LDC.64 R10, c[0x0][0x380] ;  /* 0x0000e000ff0a7b82 */ /* 0x000ea20000000a00 */
[----:B------:R-:W-:-:S07]  /*06f0*/  @P0 IMAD R15, R25, 0xa, R0 ;  /* 0x0000000a190f0824 */ /* 0x000fce00078e0200 */
[----:B------:R-:W3:Y:S01]  /*0700*/  LDC.64 R8, c[0x0][0x388] ;  /* 0x0000e200ff087b82 */ /* 0x000ee20000000a00 */
[----:B0-----:R-:W-:Y:S01]  /*0710*/  @P0 IMAD.WIDE.U32 R6, R5, 0x8, R12 ;  /* 0x0000000805060825 */ /* 0x001fe200078e000c */
[----:B------:R-:W-:-:S05]  /*0720*/  @P0 IADD3 R25, PT, PT, R25, 0x2, RZ ;  /* 0x0000000219190810 */ /* 0x000fca0007ffe0ff */
[----:B------:R-:W4:Y:S01]  /*0730*/  @P0 LDG.E.64 R6, desc[UR4][R6.64] ;  /* 0x0000000406060981 */ /* 0x000f22000c1e1b00 */
[----:B-1----:R-:W-:Y:S01]  /*0740*/  @P0 IMAD.WIDE R16, R15, 0x8, R16 ;  /* 0x000000080f100825 */ /* 0x002fe200078e0210 */
[----:B------:R-:W-:-:S04]  /*0750*/  @P0 IADD3 R15, PT, PT, R5, 0x100, RZ ;  /* 0x00000100050f0810 */ /* 0x000fc80007ffe0ff */
[----:B------:R-:W4:Y:S01]  /*0760*/  @P0 LDG.E.64 R4, desc[UR4][R16.64] ;  /* 0x0000000410040981 */ /* 0x000f22000c1e1b00 */
[----:B------:R-:W-:Y:S01]  /*0770*/  @P0 IMAD.WIDE.U32 R14, R15, 0x8, R12 ;  /* 0x000000080f0e0825 */ /* 0x000fe200078e000c */
[C---:B------:R-:W-:Y:S02]  /*0780*/  @!P1 LEA R19, R25.reuse, R3, 0x8 ;  /* 0x0000000319139211 */ /* 0x040fe400078e40ff */
[----:B------:R-:W5:Y:S01]  /*0790*/  @P0 LDG.E.64 R12, desc[UR4][R16.64+0x50] ;  /* 0x00005004100c0981 */ /* 0x000f62000c1e1b00 */
[----:B------:R-:W-:-:S03]  /*07a0*/  @!P1 IMAD R25, R25, 0xa, R0 ;  /* 0x0000000a19199824 */ /* 0x000fc600078e0200 */
[----:B------:R-:W5:Y:S01]  /*07b0*/  @P0 LDG.E.64 R14, desc[UR4][R14.64] ;  /* 0x000000040e0e0981 */ /* 0x000f62000c1e1b00 */
[----:B--2---:R-:W-:-:S04]  /*07c0*/  @!P1 IMAD.WIDE.U32 R10, R19, 0x8, R10 ;  /* 0x00000008130a9825 */ /* 0x004fc800078e000a */
[----:B---3--:R-:W-:Y:S02]  /*07d0*/  @!P1 IMAD.WIDE R8, R25, 0x8, R8 ;  /* 0x0000000819089825 */ /* 0x008fe400078e0208 */
[----:B------:R-:W2:Y:S04]  /*07e0*/  @!P1 LDG.E.64 R10, desc[UR4][R10.64] ;  /* 0x000000040a0a9981 */ /* 0x000ea8000c1e1b00 */
[----:B------:R-:W2:Y:S01]  /*07f0*/  @!P1 LDG.E.64 R8, desc[UR4][R8.64] ;  /* 0x0000000408089981 */ /* 0x000ea2000c1e1b00 */
[----:B----4-:R-:W-:-:S08]  /*0800*/  @P0 DFMA R4, R6, R4, R20 ;  /* 0x000000040604022b */ /* 0x010fd00000000014 */
[----:B-----5:R-:W-:-:S08]  /*0810*/  @P0 DFMA R20, R14, R12, R4 ;  /* 0x0000000c0e14022b */ /* 0x020fd00000000004 */
[----:B--2---:R-:W-:-:S11]  /*0820*/  @!P1 DFMA R20, R10, R8, R20 ;  /* 0x000000080a14922b */ /* 0x004fd60000000014 */
.L_x_28:
[----:B------:R-:W0:Y:S01]  /*0830*/  LDC.64 R4, c[0x0][0x390] ;  /* 0x0000e400ff047b82 */ /* 0x000e220000000a00 */
[----:B------:R-:W-:-:S04]  /*0840*/  IMAD R3, R3, 0xa, R0 ;  /* 0x0000000a03037824 */ /* 0x000fc800078e0200 */
[----:B0-----:R-:W-:-:S05]  /*0850*/  IMAD.WIDE R2, R3, 0x8, R4 ;  /* 0x0000000803027825 */ /* 0x001fca00078e0204 */
[----:B------:R-:W-:Y:S01]  /*0860*/  STG.E.64 desc[UR4][R2.64], R20 ;  /* 0x0000001402007986 */ /* 0x000fe2000c101b04 */
[----:B------:R-:W-:Y:S05]  /*0870*/  EXIT ;  /* 0x000000000000794d */ /* 0x000fea0003800000 */
.L_x_32:
        /* <DEDUP_REMOVED lines=16> */
.L_x_55:


//--------------------- .text._Z27compute_hidden_deltas_batchPdS_S_S_i --------------------------
	.section	.text._Z27compute_hidden_deltas_batchPdS_S_S_i,"ax",@progbits
	.align	128
        .global         _Z27compute_hidden_deltas_batchPdS_S_S_i
        .type           _Z27compute_hidden_deltas_batchPdS_S_S_i,@function
        .size           _Z27compute_hidden_deltas_batchPdS_S_S_i,(.L_x_56 - _Z27compute_hidden_deltas_batchPdS_S_S_i)
        .other          _Z27compute_hidden_deltas_batchPdS_S_S_i,@"STO_CUDA_ENTRY STV_DEFAULT"
_Z27compute_hidden_deltas_batchPdS_S_S_i:
.text._Z27compute_hidden_deltas_batchPdS_S_S_i:
[----:B------:R-:W-:Y:S01]  /*0000*/  LDC R1, c[0x0][0x37c] ;  /* 0x0000df00ff017b82 */ /* 0x000fe20000000800 */
[----:B------:R-:W0:Y:S07]  /*0010*/  S2R R2, SR_TID.X ;  /* 0x0000000000027919 */ /* 0x000e2e0000002100 */
[----:B------:R-:W0:Y:S01]  /*0020*/  S2UR UR4, SR_CTAID.X ;  /* 0x00000000000479c3 */ /* 0x000e220000002500 */
[----:B------:R-:W1:Y:S01]  /*0030*/  LDCU UR5, c[0x0][0x3a0] ;  /* 0x00007400ff0577ac */ /* 0x000e620008000800 */
[----:B------:R-:W1:Y:S06]  /*0040*/  S2R R0, SR_CTAID.Y ;  /* 0x0000000000007919 */ /* 0x000e6c0000002600 */
[----:B------:R-:W0:Y:S02]  /*0050*/  LDC R23, c[0x0][0x360] ;  /* 0x0000d800ff177b82 */ /* 0x000e240000000800 */
[----:B0-----:R-:W-:Y:S01]  /*0060*/  IMAD R23, R23, UR4, R2 ;  /* 0x0000000417177c24 */ /* 0x001fe2000f8e0202 */
[----:B-1----:R-:W-:-:S04]  /*0070*/  ISETP.GE.AND P0, PT, R0, UR5, PT ;  /* 0x0000000500007c0c */ /* 0x002fc8000bf06270 */
[----:B------:R-:W-:-:S13]  /*0080*/  ISETP.GT.OR P0, PT, R23, 0xff, P0 ;  /* 0x000000ff1700780c */ /* 0x000fda0000704670 */
[----:B------:R-:W-:Y:S05]  /*0090*/  @P0 EXIT ;  /* 0x000000000000094d */ /* 0x000fea0003800000 */
[----:B------:R-:W0:Y:S01]  /*00a0*/  LDC.64 R8, c[0x0][0x380] ;  /* 0x0000e000ff087b82 */ /* 0x000e220000000a00 */
[----:B------:R-:W1:Y:S01]  /*00b0*/  LDCU.64 UR4, c[0x0][0x358] ;  /* 0x00006b00ff0477ac */ /* 0x000e620008000a00 */
[----:B------:R-:W-:Y:S02]  /*00c0*/  IMAD R7, R0, 0xa, RZ ;  /* 0x0000000a00077824 */ /* 0x000fe400078e02ff */
[----:B------:R-:W-:-:S04]  /*00d0*/  IMAD R3, R23, 0xa, RZ ;  /* 0x0000000a17037824 */ /* 0x000fc800078e02ff */
[----:B------:R-:W2:Y:S01]  /*00e0*/  LDC.64 R4, c[0x0][0x388] ;  /* 0x0000e200ff047b82 */ /* 0x000ea20000000a00 */
[----:B0-----:R-:W-:-:S05]  /*00f0*/  IMAD.WIDE.U32 R8, R7, 0x8, R8 ;  /* 0x0000000807087825 */ /* 0x001fca00078e0008 */
[----:B-1----:R-:W3:Y:S01]  /*0100*/  LDG.E.64 R10, desc[UR4][R8.64] ;  /* 0x00000004080a7981 */ /* 0x002ee2000c1e1b00 */
[----:B--2---:R-:W-:-:S03]  /*0110*/  IMAD.WIDE R4, R3, 0x8, R4 ;  /* 0x0000000803047825 */ /* 0x004fc600078e0204 */
[----:B------:R-:W2:Y:S04]  /*0120*/  LDG.E.64 R12, desc[UR4][R8.64+0x10] ;  /* 0x00001004080c7981 */ /* 0x000ea8000c1e1b00 */
[----:B------:R-:W3:Y:S04]  /*0130*/  LDG.E.64 R26, desc[UR4][R4.64] ;  /* 0x00000004041a7981 */ /* 0x000ee8000c1e1b00 */
[----:B------:R-:W4:Y:S04]  /*0140*/  LDG.E.64 R2, desc[UR4][R8.64+0x8] ;  /* 0x0000080408027981 */ /* 0x000f28000c1e1b00 */
[----:B------:R-:W4:Y:S04]  /*0150*/  LDG.E.64 R6, desc[UR4][R4.64+0x8] ;  /* 0x0000080404067981 */ /* 0x000f28000c1e1b00 */
[----:B------:R-:W2:Y:S04]  /*0160*/  LDG.E.64 R14, desc[UR4][R4.64+0x10] ;  /* 0x00001004040e7981 */ /* 0x000ea8000c1e1b00 */
[----:B------:R-:W5:Y:S04]  /*0170*/  LDG.E.64 R20, desc[UR4][R8.64+0x18] ;  /* 0x0000180408147981 */ /* 0x000f68000c1e1b00 */
[----:B------:R-:W5:Y:S04]  /*0180*/  LDG.E.64 R24, desc[UR4][R4.64+0x18] ;  /* 0x0000180404187981 */ /* 0x000f68000c1e1b00 */
[----:B------:R-:W5:Y:S04]  /*0190*/  LDG.E.64 R16, desc[UR4][R8.64+0x20] ;  /* 0x0000200408107981 */ /* 0x000f68000c1e1b00 */
[----:B------:R-:W5:Y:S04]  /*01a0*/  LDG.E.64 R18, desc[UR4][R4.64+0x20] ;  /* 0x0000200404127981 */ /* 0x000f68000c1e1b00 */
[----:B------:R-:W5:Y:S01]  /*01b0*/  LDG.E.64 R28, desc[UR4][R8.64+0x48] ;  /* 0x00004804081c7981 */ /* 0x000f62000c1e1b00 */
[----:B---3--:R-:W-:-:S08]  /*01c0*/  DFMA R10, R10, R26, RZ ;  /* 0x0000001a0a0a722b */ /* 0x008fd000000000ff */
[----:B----4-:R-:W-:Y:S01]  /*01d0*/  DFMA R26, R2, R6, R10 ;  /* 0x00000006021a722b */ /* 0x010fe2000000000a */
[----:B------:R-:W0:Y:S01]  /*01e0*/  LDC.64 R6, c[0x0][0x390] ;  /* 0x0000e400ff067b82 */ /* 0x000e220000000a00 */
[----:B------:R-:W3:Y:S04]  /*01f0*/  LDG.E.64 R2, desc[UR4][R8.64+0x28] ;  /* 0x0000280408027981 */ /* 0x000ee8000c1e1b00 */
[----:B------:R-:W3:Y:S02]  /*0200*/  LDG.E.64 R10, desc[UR4][R4.64+0x28] ;  /* 0x00002804040a7981 */ /* 0x000ee4000c1e1b00 */
[----:B--2---:R-:W-:Y:S02]  /*0210*/  DFMA R26, R12, R14, R26 ;  /* 0x0000000e0c1a722b */ /* 0x004fe4000000001a */
[----:B------:R-:W2:Y:S04]  /*0220*/  LDG.E.64 R12, desc[UR4][R8.64+0x30] ;  /* 0x00003004080c7981 */ /* 0x000ea8000c1e1b00 */
[----:B------:R-:W2:Y:S02]  /*0230*/  LDG.E.64 R14, desc[UR4][R4.64+0x30] ;  /* 0x00003004040e7981 */ /* 0x000ea4000c1e1b00 */
[----:B-----5:R-:W-:Y:S01]  /*0240*/  DFMA R20, R20, R24, R26 ;  /* 0x000000181414722b */ /* 0x020fe2000000001a */
[----:B------:R-:W-:Y:S01]  /*0250*/  LEA R27, R0, R23, 0x8 ;  /* 0x00000017001b7211 */ /* 0x000fe200078e40ff */
[----:B------:R-:W4:Y:S04]  /*0260*/  LDG.E.64 R24, desc[UR4][R4.64+0x38] ;  /* 0x0000380404187981 */ /* 0x000f28000c1e1b00 */
[----:B------:R-:W4:Y:S02]  /*0270*/  LDG.E.64 R22, desc[UR4][R8.64+0x38] ;  /* 0x0000380408167981 */ /* 0x000f24000c1e1b00 */
[----:B------:R-:W-:Y:S01]  /*0280*/  DFMA R16, R16, R18, R20 ;  /* 0x000000121010722b */ /* 0x000fe20000000014 */
[----:B0-----:R-:W-:Y:S01]  /*0290*/  IMAD.WIDE R18, R27, 0x8, R6 ;  /* 0x000000081b127825 */ /* 0x001fe200078e0206 */
[----:B------:R-:W5:Y:S04]  /*02a0*/  LDG.E.64 R20, desc[UR4][R8.64+0x40] ;  /* 0x0000400408147981 */ /* 0x000f68000c1e1b00 */
[----:B------:R-:W5:Y:S04]  /*02b0*/  LDG.E.64 R6, desc[UR4][R4.64+0x40] ;  /* 0x0000400404067981 */ /* 0x000f68000c1e1b00 */
[----:B------:R-:W5:Y:S04]  /*02c0*/  LDG.E.64 R18, desc[UR4][R18.64] ;  /* 0x0000000412127981 */ /* 0x000f68000c1e1b00 */
[----:B------:R-:W5:Y:S01]  /*02d0*/  LDG.E.64 R4, desc[UR4][R4.64+0x48] ;  /* 0x0000480404047981 */ /* 0x000f62000c1e1b00 */
[----:B---3--:R-:W-:Y:S01]  /*02e0*/  DFMA R2, R2, R10, R16 ;  /* 0x0000000a0202722b */ /* 0x008fe20000000010 */
[----:B------:R-:W0:Y:S07]  /*02f0*/  LDC.64 R10, c[0x0][0x398] ;  /* 0x0000e600ff0a7b82 */ /* 0x000e2e0000000a00 */
[----:B--2---:R-:W-:-:S08]  /*0300*/  DFMA R2, R12, R14, R2 ;  /* 0x0000000e0c02722b */ /* 0x004fd00000000002 */
[----:B----4-:R-:W-:-:S08]  /*0310*/  DFMA R2, R22, R24, R2 ;  /* 0x000000181602722b */ /* 0x010fd00000000002 */
[----:B-----5:R-:W-:Y:S02]  /*0320*/  DFMA R2, R20, R6, R2 ;  /* 0x000000061402722b */ /* 0x020fe40000000002 */
[----:B------:R-:W-:Y:S01]  /*0330*/  DSETP.GT.AND P0, PT, R18, RZ, PT ;  /* 0x000000ff1200722a */ /* 0x000fe20003f04000 */
[----:B------:R-:W-:-:S05]  /*0340*/  MOV R6, RZ ;  /* 0x000000ff00067202 */ /* 0x000fca0000000f00 */
[----:B------:R-:W-:Y:S01]  /*0350*/  DFMA R2, R28, R4, R2 ;  /* 0x000000041c02722b */ /* 0x000fe20000000002 */
[----:B------:R-:W-:Y:S01]  /*0360*/  FSEL R7, RZ, 1.875, !P0 ;  /* 0x3ff00000ff077808 */ /* 0x000fe20004000000 */
[----:B0-----:R-:W-:-:S06]  /*0370*/  IMAD.WIDE R4, R27, 0x8, R10 ;  /* 0x000000081b047825 */ /* 0x001fcc00078e020a */
[----:B------:R-:W-:-:S07]  /*0380*/  DMUL R2, R2, R6 ;  /* 0x0000000602027228 */ /* 0x000fce0000000000 */
[----:B------:R-:W-:Y:S01]  /*0390*/  STG.E.64 desc[UR4][R4.64], R2 ;  /* 0x0000000204007986 */ /* 0x000fe2000c101b04 */
[----:B------:R-:W-:Y:S05]  /*03a0*/  EXIT ;  /* 0x000000000000794d */ /* 0x000fea0003800000 */
.L_x_33:
        /* <DEDUP_REMOVED lines=13> */
.L_x_56:


//--------------------- .text._Z27compute_output_deltas_batchPdS_S_i --------------------------
	.section	.text._Z27compute_output_deltas_batchPdS_S_i,"ax",@progbits
	.align	128
        .global         _Z27compute_output_deltas_batchPdS_S_i
        .type           _Z27compute_output_deltas_batchPdS_S_i,@function
        .size           _Z27compute_output_deltas_batchPdS_S_i,(.L_x_57 - _Z27compute_output_deltas_batchPdS_S_i)
        .other          _Z27compute_output_deltas_batchPdS_S_i,@"STO_CUDA_ENTRY STV_DEFAULT"
_Z27compute_output_deltas_batchPdS_S_i:
.text._Z27compute_output_deltas_batchPdS_S_i:
        /* <DEDUP_REMOVED lines=12> */
[----:B------:R-:W-:-:S06]  /*00c0*/  IMAD R13, R13, 0xa, R0 ;  /* 0x0000000a0d0d7824 */ /* 0x000fcc00078e0200 */
[----:B------:R-:W2:Y:S08]  /*00d0*/  LDC.64 R4, c[0x0][0x388] ;  /* 0x0000e200ff047b82 */ /* 0x000eb00000000a00 */
[----:B------:R-:W3:Y:S01]  /*00e0*/  LDC.64 R10, c[0x0][0x390] ;  /* 0x0000e400ff0a7b82 */ /* 0x000ee20000000a00 */
[----:B0-----:R-:W-:-:S06]  /*00f0*/  IMAD.WIDE R2, R13, 0x8, R2 ;  /* 0x000000080d027825 */ /* 0x001fcc00078e0202 */
[----:B-1----:R-:W4:Y:S01]  /*0100*/  LDG.E.64 R2, desc[UR4][R2.64] ;  /* 0x0000000402027981 */ /* 0x002f22000c1e1b00 */
[----:B--2---:R-:W-:-:S06]  /*0110*/  IMAD.WIDE R4, R13, 0x8, R4 ;  /* 0x000000080d047825 */ /* 0x004fcc00078e0204 */
[----:B------:R-:W2:Y:S01]  /*0120*/  LDG.E.64 R4, desc[UR4][R4.64] ;  /* 0x0000000404047981 */ /* 0x000ea2000c1e1b00 */
[C---:B----4-:R-:W-:Y:S02]  /*0130*/  DADD R8, -R2.reuse, 1 ;  /* 0x3ff0000002087429 */ /* 0x050fe40000000100 */
[----:B--2---:R-:W-:-:S08]  /*0140*/  DADD R6, R2, -R4 ;  /* 0x0000000002067229 */ /* 0x004fd00000000804 */
[----:B------:R-:W-:-:S08]  /*0150*/  DMUL R6, R2, R6 ;  /* 0x0000000602067228 */ /* 0x000fd00000000000 */
[----:B------:R-:W-:Y:S01]  /*0160*/  DMUL R6, R6, R8 ;  /* 0x0000000806067228 */ /* 0x000fe20000000000 */
[----:B---3--:R-:W-:-:S06]  /*0170*/  IMAD.WIDE R8, R13, 0x8, R10 ;  /* 0x000000080d087825 */ /* 0x008fcc00078e020a */
[----:B------:R-:W-:Y:S01]  /*0180*/  STG.E.64 desc[UR4][R8.64], R6 ;  /* 0x0000000608007986 */ /* 0x000fe2000c101b04 */
[----:B------:R-:W-:Y:S05]  /*0190*/  EXIT ;  /* 0x000000000000794d */ /* 0x000fea0003800000 */
.L_x_34:
        /* <DEDUP_REMOVED lines=14> */
.L_x_57:


//--------------------- .text._Z19forward_pass_outputPdS_S_S_i --------------------------
	.section	.text._Z19forward_pass_outputPdS_S_S_i,"ax",@progbits
	.align	128
        .global         _Z19forward_pass_outputPdS_S_S_i
        .type           _Z19forward_pass_outputPdS_S_S_i,@function
        .size           _Z19forward_pass_outputPdS_S_S_i,(.L_x_51 - _Z19forward_pass_outputPdS_S_S_i)
        .other          _Z19forward_pass_outputPdS_S_S_i,@"STO_CUDA_ENTRY STV_DEFAULT"
_Z19forward_pass_outputPdS_S_S_i:
.text._Z19forward_pass_outputPdS_S_S_i:
        /* <DEDUP_REMOVED lines=12> */
[----:B------:R-:W2:Y:S06]  /*00c0*/  LDCU.64 UR6, c[0x0][0x388] ;  /* 0x00007100ff0677ac */ /* 0x000eac0008000a00 */
[----:B------:R-:W3:Y:S01]  /*00d0*/  LDC.64 R2, c[0x0][0x380] ;  /* 0x0000e000ff027b82 */ /* 0x000ee20000000a00 */
[----:B0-----:R-:W-:-:S06]  /*00e0*/  IMAD.WIDE R4, R19, 0x8, R4 ;  /* 0x0000000813047825 */ /* 0x001fcc00078e0204 */
[----:B-1----:R-:W5:Y:S01]  /*00f0*/  LDG.E.64 R4, desc[UR8][R4.64] ;  /* 0x0000000804047981 */ /* 0x002f62000c1e1b00 */
[----:B--2---:R-:W-:Y:S01]  /*0100*/  UIADD3 UR5, UP0, UPT, UR6, 0x280, URZ ;  /* 0x0000028006057890 */ /* 0x004fe2000ff1e0ff */
[----:B---3--:R-:W-:Y:S01]  /*0110*/  IMAD.WIDE.U32 R2, R0, 0x800, R2 ;  /* 0x0000080000027825 */ /* 0x008fe200078e0002 */
[----:B------:R-:W-:Y:S02]  /*0120*/  UMOV UR4, URZ ;  /* 0x000000ff00047c82 */ /* 0x000fe40008000000 */
[----:B------:R-:W-:Y:S01]  /*0130*/  UIADD3.X UR6, UPT, UPT, URZ, UR7, URZ, UP0, !UPT ;  /* 0x00000007ff067290 */ /* 0x000fe200087fe4ff */
[----:B------:R-:W-:Y:S01]  /*0140*/  IMAD.MOV.U32 R18, RZ, RZ, R19 ;  /* 0x000000ffff127224 */ /* 0x000fe200078e0013 */
[----:B------:R-:W-:-:S05]  /*0150*/  IADD3 R8, P0, PT, R2, 0x40, RZ ;  /* 0x0000004002087810 */ /* 0x000fca0007f1e0ff */
[----:B------:R-:W-:-:S08]  /*0160*/  IMAD.X R9, RZ, RZ, R3, P0 ;  /* 0x000000ffff097224 */ /* 0x000fd000000e0603 */
.L_x_35:
[----:B------:R-:W-:Y:S01]  /*0170*/  MOV R6, UR5 ;  /* 0x0000000500067c02 */ /* 0x000fe20008000f00 */
[----:B------:R-:W-:Y:S01]  /*0180*/  IMAD.U32 R7, RZ, RZ, UR6 ;  /* 0x00000006ff077e24 */ /* 0x000fe2000f8e00ff */
[----:B------:R-:W-:Y:S01]  /*0190*/  MOV R3, R9 ;  /* 0x0000000900037202 */ /* 0x000fe20000000f00 */
[----:B------:R-:W-:Y:S02]  /*01a0*/  IMAD.MOV.U32 R2, RZ, RZ, R8 ;  /* 0x000000ffff027224 */ /* 0x000fe400078e0008 */
[----:B------:R-:W-:-:S03]  /*01b0*/  IMAD.WIDE R6, R18, 0x8, R6 ;  /* 0x0000000812067825 */ /* 0x000fc600078e0206 */
[----:B------:R-:W2:Y:S04]  /*01c0*/  LDG.E.64 R8, desc[UR8][R2.64+-0x40] ;  /* 0xffffc00802087981 */ /* 0x000ea8000c1e1b00 */
[----:B------:R-:W2:Y:S04]  /*01d0*/  LDG.E.64 R10, desc[UR8][R6.64+-0x280] ;  /* 0xfffd8008060a7981 */ /* 0x000ea8000c1e1b00 */
[----:B------:R-:W3:Y:S04]  /*01e0*/  LDG.E.64 R12, desc[UR8][R2.64+-0x38] ;  /* 0xffffc808020c7981 */ /* 0x000ee8000c1e1b00 */
[----:B------:R-:W3:Y:S04]  /*01f0*/  LDG.E.64 R24, desc[UR8][R6.64+-0x230] ;  /* 0xfffdd00806187981 */ /* 0x000ee8000c1e1b00 */
[----:B------:R-:W4:Y:S04]  /*0200*/  LDG.E.64 R20, desc[UR8][R2.64+-0x30] ;  /* 0xffffd00802147981 */ /* 0x000f28000c1e1b00 */
[----:B------:R-:W4:Y:S04]  /*0210*/  LDG.E.64 R22, desc[UR8][R6.64+-0x1e0] ;  /* 0xfffe200806167981 */ /* 0x000f28000c1e1b00 */
[----:B------:R-:W4:Y:S04]  /*0220*/  LDG.E.64 R14, desc[UR8][R2.64+-0x28] ;  /* 0xffffd808020e7981 */ /* 0x000f28000c1e1b00 */
[----:B------:R-:W4:Y:S01]  /*0230*/  LDG.E.64 R16, desc[UR8][R6.64+-0x190] ;  /* 0xfffe700806107981 */ /* 0x000f22000c1e1b00 */
[----:B--2--5:R-:W-:-:S03]  /*0240*/  DFMA R4, R8, R10, R4 ;  /* 0x0000000a0804722b */ /* 0x024fc60000000004 */
[----:B------:R-:W2:Y:S04]  /*0250*/  LDG.E.64 R8, desc[UR8][R2.64+-0x20] ;  /* 0xffffe00802087981 */ /* 0x000ea8000c1e1b00 */
[----:B------:R-:W2:Y:S01]  /*0260*/  LDG.E.64 R10, desc[UR8][R6.64+-0x140] ;  /* 0xfffec008060a7981 */ /* 0x000ea2000c1e1b00 */
[----:B---3--:R-:W-:-:S03]  /*0270*/  DFMA R24, R12, R24, R4 ;  /* 0x000000180c18722b */ /* 0x008fc60000000004 */
[----:B------:R-:W3:Y:S04]  /*0280*/  LDG.E.64 R4, desc[UR8][R2.64+-0x18] ;  /* 0xffffe80802047981 */ /* 0x000ee8000c1e1b00 */
[----:B------:R-:W3:Y:S01]  /*0290*/  LDG.E.64 R12, desc[UR8][R6.64+-0xf0] ;  /* 0xffff1008060c7981 */ /* 0x000ee2000c1e1b00 */
[----:B----4-:R-:W-:-:S03]  /*02a0*/  DFMA R24, R20, R22, R24 ;  /* 0x000000161418722b */ /* 0x010fc60000000018 */
[----:B------:R-:W4:Y:S04]  /*02b0*/  LDG.E.64 R20, desc[UR8][R2.64+-0x10] ;  /* 0xfffff00802147981 */ /* 0x000f28000c1e1b00 */
[----:B------:R-:W4:Y:S01]  /*02c0*/  LDG.E.64 R22, desc[UR8][R6.64+-0xa0] ;  /* 0xffff600806167981 */ /* 0x000f22000c1e1b00 */
[----:B------:R-:W-:-:S03]  /*02d0*/  DFMA R24, R14, R16, R24 ;  /* 0x000000100e18722b */ /* 0x000fc60000000018 */
[----:B------:R-:W4:Y:S04]  /*02e0*/  LDG.E.64 R14, desc[UR8][R2.64+-0x8] ;  /* 0xfffff808020e7981 */ /* 0x000f28000c1e1b00 */
[----:B------:R-:W4:Y:S01]  /*02f0*/  LDG.E.64 R16, desc[UR8][R6.64+-0x50] ;  /* 0xffffb00806107981 */ /* 0x000f22000c1e1b00 */
[----:B--2---:R-:W-:-:S03]  /*0300*/  DFMA R24, R8, R10, R24 ;  /* 0x0000000a0818722b */ /* 0x004fc60000000018 */
        /* <DEDUP_REMOVED lines=23> */
[----:B------:R-:W-:Y:S01]  /*0480*/  UIADD3 UR4, UPT, UPT, UR4, 0x10, URZ ;  /* 0x0000001004047890 */ /* 0x000fe2000fffe0ff */
[----:B------:R-:W-:-:S03]  /*0490*/  VIADD R18, R18, 0xa0 ;  /* 0x000000a012127836 */ /* 0x000fc60000000000 */
[----:B------:R-:W-:Y:S01]  /*04a0*/  UISETP.NE.AND UP0, UPT, UR4, 0x100, UPT ;  /* 0x000001000400788c */ /* 0x000fe2000bf05270 */
[----:B--2---:R-:W-:-:S08]  /*04b0*/  DFMA R8, R10, R8, R24 ;  /* 0x000000080a08722b */ /* 0x004fd00000000018 */
[----:B---3--:R-:W-:Y:S01]  /*04c0*/  DFMA R4, R4, R12, R8 ;  /* 0x0000000c0404722b */ /* 0x008fe20000000008 */
[----:B------:R-:W-:-:S05]  /*04d0*/  IADD3 R8, P0, PT, R2, 0x80, RZ ;  /* 0x0000008002087810 */ /* 0x000fca0007f1e0ff */
[----:B------:R-:W-:Y:S02]  /*04e0*/  IMAD.X R9, RZ, RZ, R3, P0 ;  /* 0x000000ffff097224 */ /* 0x000fe400000e0603 */
[----:B----4-:R-:W-:-:S08]  /*04f0*/  DFMA R4, R20, R22, R4 ;  /* 0x000000161404722b */ /* 0x010fd00000000004 */
[----:B------:R-:W-:Y:S01]  /*0500*/  DFMA R4, R14, R16, R4 ;  /* 0x000000100e04722b */ /* 0x000fe20000000004 */
[----:B------:R-:W-:Y:S10]  /*0510*/  BRA.U UP0, `(.L_x_35) ;  /* 0xfffffffd00147547 */ /* 0x000ff4000b83ffff */
[----:B------:R-:W-:Y:S01]  /*0520*/  MOV R2, 0x652b82fe ;  /* 0x652b82fe00027802 */ /* 0x000fe20000000f00 */
[----:B------:R-:W-:Y:S01]  /*0530*/  IMAD.MOV.U32 R3, RZ, RZ, 0x3ff71547 ;  /* 0x3ff71547ff037424 */ /* 0x000fe200078e00ff */
[----:B------:R-:W-:Y:S01]  /*0540*/  UMOV UR4, 0xfefa39ef ;  /* 0xfefa39ef00047882 */ /* 0x000fe20000000000 */
[----:B------:R-:W-:Y:S01]  /*0550*/  UMOV UR5, 0x3fe62e42 ;  /* 0x3fe62e4200057882 */ /* 0x000fe20000000000 */
[----:B------:R-:W-:Y:S01]  /*0560*/  DADD R10, -RZ, -R4 ;  /* 0x00000000ff0a7229 */ /* 0x000fe20000000904 */
[----:B------:R-:W-:Y:S02]  /*0570*/  BSSY.RECONVERGENT B0, `(.L_x_36) ;  /* 0x0000037000007945 */ /* 0x000fe40003800200 */
[----:B------:R-:W-:-:S07]  /*0580*/  DFMA R2, R4, -R2, 6.75539944105574400000e+15 ;  /* 0x433800000402742b */ /* 0x000fce0000000802 */
[----:B------:R-:W-:Y:S01]  /*0590*/  FSETP.GEU.AND P0, PT, |R11|, 4.1917929649353027344, PT ;  /* 0x4086232b0b00780b */ /* 0x000fe20003f0e200 */
[----:B------:R-:W-:-:S08]  /*05a0*/  DADD R6, R2, -6.75539944105574400000e+15 ;  /* 0xc338000002067429 */ /* 0x000fd00000000000 */
[----:B------:R-:W-:Y:S01]  /*05b0*/  DFMA R8, R6, -UR4, -R4 ;  /* 0x8000000406087c2b */ /* 0x000fe20008000804 */
[----:B------:R-:W-:Y:S01]  /*05c0*/  UMOV UR4, 0x3b39803f ;  /* 0x3b39803f00047882 */ /* 0x000fe20000000000 */
[----:B------:R-:W-:-:S06]  /*05d0*/  UMOV UR5, 0x3c7abc9e ;  /* 0x3c7abc9e00057882 */ /* 0x000fcc0000000000 */
[----:B------:R-:W-:Y:S01]  /*05e0*/  DFMA R6, R6, -UR4, R8 ;  /* 0x8000000406067c2b */ /* 0x000fe20008000008 */
[----:B------:R-:W-:Y:S01]  /*05f0*/  UMOV UR4, 0x69ce2bdf ;  /* 0x69ce2bdf00047882 */ /* 0x000fe20000000000 */
[----:B------:R-:W-:Y:S01]  /*0600*/  IMAD.MOV.U32 R8, RZ, RZ, -0x35dec16 ;  /* 0xfca213eaff087424 */ /* 0x000fe200078e00ff */
[----:B------:R-:W-:Y:S01]  /*0610*/  MOV R9, 0x3e928af3 ;  /* 0x3e928af300097802 */ /* 0x000fe20000000f00 */
[----:B------:R-:W-:-:S05]  /*0620*/  UMOV UR5, 0x3e5ade15 ;  /* 0x3e5ade1500057882 */ /* 0x000fca0000000000 */
[----:B------:R-:W-:Y:S01]  /*0630*/  DFMA R8, R6, UR4, R8 ;  /* 0x0000000406087c2b */ /* 0x000fe20008000008 */
[----:B------:R-:W-:Y:S01]  /*0640*/  UMOV UR4, 0x62401315 ;  /* 0x6240131500047882 */ /* 0x000fe20000000000 */
[----:B------:R-:W-:-:S06]  /*0650*/  UMOV UR5, 0x3ec71dee ;  /* 0x3ec71dee00057882 */ /* 0x000fcc0000000000 */
[----:B------:R-:W-:Y:S01]  /*0660*/  DFMA R8, R6, R8, UR4 ;  /* 0x0000000406087e2b */ /* 0x000fe20008000008 */
        /* <DEDUP_REMOVED lines=20> */
[----:B------:R-:W-:-:S08]  /*07b0*/  DFMA R8, R6, R8, UR4 ;  /* 0x0000000406087e2b */ /* 0x000fd00008000008 */
[----:B------:R-:W-:-:S08]  /*07c0*/  DFMA R8, R6, R8, 1 ;  /* 0x3ff000000608742b */ /* 0x000fd00000000008 */
[----:B------:R-:W-:-:S10]  /*07d0*/  DFMA R8, R6, R8, 1 ;  /* 0x3ff000000608742b */ /* 0x000fd40000000008 */
[----:B------:R-:W-:Y:S02]  /*07e0*/  IMAD R7, R2, 0x100000, R9 ;  /* 0x0010000002077824 */ /* 0x000fe400078e0209 */
[----:B------:R-:W-:Y:S01]  /*07f0*/  IMAD.MOV.U32 R6, RZ, RZ, R8 ;  /* 0x000000ffff067224 */ /* 0x000fe200078e0008 */
[----:B------:R-:W-:Y:S06]  /*0800*/  @!P0 BRA `(.L_x_37) ;  /* 0x0000000000348947 */ /* 0x000fec0003800000 */
[----:B------:R-:W-:Y:S01]  /*0810*/  FSETP.GEU.AND P1, PT, |R11|, 4.2275390625, PT ;  /* 0x408748000b00780b */ /* 0x000fe20003f2e200 */
[C---:B------:R-:W-:Y:S02]  /*0820*/  DADD R6, -R4.reuse, +INF ;  /* 0x7ff0000004067429 */ /* 0x040fe40000000100 */
[----:B------:R-:W-:-:S08]  /*0830*/  DSETP.GT.AND P0, PT, R4, RZ, PT ;  /* 0x000000ff0400722a */ /* 0x000fd00003f04000 */
[----:B------:R-:W-:Y:S02]  /*0840*/  FSEL R6, R6, RZ, !P0 ;  /* 0x000000ff06067208 */ /* 0x000fe40004000000 */
[C---:B------:R-:W-:Y:S02]  /*0850*/  @!P1 LEA.HI R3, R2.reuse, R2, RZ, 0x1 ;  /* 0x0000000202039211 */ /* 0x040fe400078f08ff */
[----:B------:R-:W-:Y:S02]  /*0860*/  @!P1 MOV R4, RZ ;  /* 0x000000ff00049202 */ /* 0x000fe40000000f00 */
[----:B------:R-:W-:Y:S02]  /*0870*/  @!P1 SHF.R.S32.HI R3, RZ, 0x1, R3 ;  /* 0x00000001ff039819 */ /* 0x000fe40000011403 */
[----:B------:R-:W-:Y:S02]  /*0880*/  FSEL R7, R7, RZ, !P0 ;  /* 0x000000ff07077208 */ /* 0x000fe40004000000 */
[----:B------:R-:W-:Y:S01]  /*0890*/  @!P1 IADD3 R2, PT, PT, R2, -R3, RZ ;  /* 0x8000000302029210 */ /* 0x000fe20007ffe0ff */
[----:B------:R-:W-:-:S03]  /*08a0*/  @!P1 IMAD R3, R3, 0x100000, R9 ;  /* 0x0010000003039824 */ /* 0x000fc600078e0209 */
[----:B------:R-:W-:Y:S01]  /*08b0*/  @!P1 LEA R5, R2, 0x3ff00000, 0x14 ;  /* 0x3ff0000002059811 */ /* 0x000fe200078ea0ff */
[----:B------:R-:W-:-:S06]  /*08c0*/  @!P1 IMAD.MOV.U32 R2, RZ, RZ, R8 ;  /* 0x000000ffff029224 */ /* 0x000fcc00078e0008 */
[----:B------:R-:W-:-:S11]  /*08d0*/  @!P1 DMUL R6, R2, R4 ;  /* 0x0000000402069228 */ /* 0x000fd60000000000 */
.L_x_37:
[----:B------:R-:W-:Y:S05]  /*08e0*/  BSYNC.RECONVERGENT B0 ;  /* 0x0000000000007941 */ /* 0x000fea0003800200 */
.L_x_36:
[----:B------:R-:W-:Y:S01]  /*08f0*/  DADD R8, R6, 1 ;  /* 0x3ff0000006087429 */ /* 0x000fe20000000000 */
[----:B------:R-:W-:Y:S05]  /*0900*/  BSSY.RECONVERGENT B0, `(.L_x_38) ;  /* 0x000000e000007945 */ /* 0x000fea0003800200 */
[----:B------:R-:W0:Y:S04]  /*0910*/  MUFU.RCP64H R3, R9 ;  /* 0x0000000900037308 */ /* 0x000e280000001800 */
[----:B------:R-:W-:-:S05]  /*0920*/  VIADD R2, R9, 0x300402 ;  /* 0x0030040209027836 */ /* 0x000fca0000000000 */
[----:B------:R-:W-:Y:S01]  /*0930*/  FSETP.GEU.AND P0, PT, |R2|, 5.8789094863358348022e-39, PT ;  /* 0x004004020200780b */ /* 0x000fe20003f0e200 */
[----:B0-----:R-:W-:-:S08]  /*0940*/  DFMA R4, -R8, R2, 1 ;  /* 0x3ff000000804742b */ /* 0x001fd00000000102 */
[----:B------:R-:W-:-:S08]  /*0950*/  DFMA R4, R4, R4, R4 ;  /* 0x000000040404722b */ /* 0x000fd00000000004 */
[----:B------:R-:W-:-:S08]  /*0960*/  DFMA R4, R2, R4, R2 ;  /* 0x000000040204722b */ /* 0x000fd00000000002 */
[----:B------:R-:W-:-:S08]  /*0970*/  DFMA R6, -R8, R4, 1 ;  /* 0x3ff000000806742b */ /* 0x000fd00000000104 */
[----:B------:R-:W-:Y:S01]  /*0980*/  DFMA R4, R4, R6, R4 ;  /* 0x000000060404722b */ /* 0x000fe20000000004 */
[----:B------:R-:W-:Y:S10]  /*0990*/  @P0 BRA `(.L_x_39) ;  /* 0x0000000000100947 */ /* 0x000ff40003800000 */
[----:B------:R-:W-:-:S05]  /*09a0*/  LOP3.LUT R2, R9, 0x7fffffff, RZ, 0xc0, !PT ;  /* 0x7fffffff09027812 */ /* 0x000fca00078ec0ff */
[----:B------:R-:W-:Y:S01]  /*09b0*/  VIADD R3, R2, 0xfff00000 ;  /* 0xfff0000002037836 */ /* 0x000fe20000000000 */
[----:B------:R-:W-:-:S07]  /*09c0*/  MOV R2, 0x9e0 ;  /* 0x000009e000027802 */ /* 0x000fce0000000f00 */
[----:B------:R-:W-:Y:S05]  /*09d0*/  CALL.REL.NOINC `($__internal_1_$__cuda_sm20_dblrcp_rn_slowpath_v3) ;  /* 0x0000000000187944 */ /* 0x000fea0003c00000 */
.L_x_39:
[----:B------:R-:W-:Y:S05]  /*09e0*/  BSYNC.RECONVERGENT B0 ;  /* 0x0000000000007941 */ /* 0x000fea0003800200 */
.L_x_38:
[----:B------:R-:W0:Y:S01]  /*09f0*/  LDC.64 R2, c[0x0][0x398] ;  /* 0x0000e600ff027b82 */ /* 0x000e220000000a00 */
[----:B------:R-:W-:-:S04]  /*0a00*/  IMAD R19, R0, 0xa, R19 ;  /* 0x0000000a00137824 */ /* 0x000fc800078e0213 */
[----:B0-----:R-:W-:-:S05]  /*0a10*/  IMAD.WIDE R2, R19, 0x8, R2 ;  /* 0x0000000813027825 */ /* 0x001fca00078e0202 */
[----:B------:R-:W-:Y:S01]  /*0a20*/  STG.E.64 desc[UR8][R2.64], R4 ;  /* 0x0000000402007986 */ /* 0x000fe2000c101b08 */
[----:B------:R-:W-:Y:S05]  /*0a30*/  EXIT ;  /* 0x000000000000794d */ /* 0x000fea0003800000 */
        .weak           $__internal_1_$__cuda_sm20_dblrcp_rn_slowpath_v3
        .type           $__internal_1_$__cuda_sm20_dblrcp_rn_slowpath_v3,@function
        .size           $__internal_1_$__cuda_sm20_dblrcp_rn_slowpath_v3,(.L_x_51 - $__internal_1_$__cuda_sm20_dblrcp_rn_slowpath_v3)
$__internal_1_$__cuda_sm20_dblrcp_rn_slowpath_v3:
[----:B------:R-:W-:Y:S01]  /*0a40*/  MOV R4, R8 ;  /* 0x0000000800047202 */ /* 0x000fe20000000f00 */
[----:B------:R-:W-:Y:S01]  /*0a50*/  IMAD.MOV.U32 R5, RZ, RZ, R9 ;  /* 0x000000ffff057224 */ /* 0x000fe200078e0009 */
[----:B------:R-:W-:Y:S05]  /*0a60*/  BSSY.RECONVERGENT B1, `(.L_x_40) ;  /* 0x0000025000017945 */ /* 0x000fea0003800200 */
[----:B------:R-:W-:-:S14]  /*0a70*/  DSETP.GTU.AND P0, PT, |R4|, +INF , PT ;  /* 0x7ff000000400742a */ /* 0x000fdc0003f0c200 */
[----:B------:R-:W-:Y:S05]  /*0a80*/  @P0 BRA `(.L_x_41) ;  /* 0x0000000000800947 */ /* 0x000fea0003800000 */
[----:B------:R-:W-:-:S05]  /*0a90*/  LOP3.LUT R8, R9, 0x7fffffff, RZ, 0xc0, !PT ;  /* 0x7fffffff09087812 */ /* 0x000fca00078ec0ff */
[----:B------:R-:W-:-:S05]  /*0aa0*/  VIADD R6, R8, 0xffffffff ;  /* 0xffffffff08067836 */ /* 0x000fca0000000000 */
[----:B------:R-:W-:-:S13]  /*0ab0*/  ISETP.GE.U32.AND P0, PT, R6, 0x7fefffff, PT ;  /* 0x7fefffff0600780c */ /* 0x000fda0003f06070 */
[----:B------:R-:W-:Y:S02]  /*0ac0*/  @P0 LOP3.LUT R7, R5, 0x7ff00000, RZ, 0x3c, !PT ;  /* 0x7ff0000005070812 */ /* 0x000fe400078e3cff */
[----:B------:R-:W-:Y:S01]  /*0ad0*/  @P0 MOV R6, RZ ;  /* 0x000000ff00060202 */ /* 0x000fe20000000f00 */
[----:B------:R-:W-:Y:S06]  /*0ae0*/  @P0 BRA `(.L_x_42) ;  /* 0x0000000000700947 */ /* 0x000fec0003800000 */
[----:B------:R-:W-:-:S13]  /*0af0*/  ISETP.GE.U32.AND P0, PT, R8, 0x1000001, PT ;  /* 0x010000010800780c */ /* 0x000fda0003f06070 */
[----:B------:R-:W-:Y:S05]  /*0b00*/  @!P0 BRA `(.L_x_43) ;  /* 0x0000000000388947 */ /* 0x000fea0003800000 */
[----:B------:R-:W-:Y:S01]  /*0b10*/  VIADD R7, R5, 0xc0200000 ;  /* 0xc020000005077836 */ /* 0x000fe20000000000 */
[----:B------:R-:W-:Y:S01]  /*0b20*/  MOV R8, R3 ;  /* 0x0000000300087202 */ /* 0x000fe20000000f00 */
[----:B------:R-:W-:Y:S02]  /*0b30*/  IMAD.MOV.U32 R6, RZ, RZ, R4 ;  /* 0x000000ffff067224 */ /* 0x000fe400078e0004 */
[----:B------:R-:W0:Y:S04]  /*0b40*/  MUFU.RCP64H R9, R7 ;  /* 0x0000000700097308 */ /* 0x000e280000001800 */
[----:B0-----:R-:W-:-:S08]  /*0b50*/  DFMA R10, -R6, R8, 1 ;  /* 0x3ff00000060a742b */ /* 0x001fd00000000108 */
[----:B------:R-:W-:-:S08]  /*0b60*/  DFMA R10, R10, R10, R10 ;  /* 0x0000000a0a0a722b */ /* 0x000fd0000000000a */
[----:B------:R-:W-:-:S08]  /*0b70*/  DFMA R10, R8, R10, R8 ;  /* 0x0000000a080a722b */ /* 0x000fd00000000008 */
[----:B------:R-:W-:-:S08]  /*0b80*/  DFMA R8, -R6, R10, 1 ;  /* 0x3ff000000608742b */ /* 0x000fd0000000010a */
[----:B------:R-:W-:-:S08]  /*0b90*/  DFMA R8, R10, R8, R10 ;  /* 0x000000080a08722b */ /* 0x000fd0000000000a */
[----:B------:R-:W-:-:S08]  /*0ba0*/  DMUL R8, R8, 2.2250738585072013831e-308 ;  /* 0x0010000008087828 */ /* 0x000fd00000000000 */
[----:B------:R-:W-:-:S08]  /*0bb0*/  DFMA R4, -R4, R8, 1 ;  /* 0x3ff000000404742b */ /* 0x000fd00000000108 */
[----:B------:R-:W-:-:S08]  /*0bc0*/  DFMA R4, R4, R4, R4 ;  /* 0x000000040404722b */ /* 0x000fd00000000004 */
[----:B------:R-:W-:Y:S01]  /*0bd0*/  DFMA R6, R8, R4, R8 ;  /* 0x000000040806722b */ /* 0x000fe20000000008 */
[----:B------:R-:W-:Y:S10]  /*0be0*/  BRA `(.L_x_42) ;  /* 0x0000000000307947 */ /* 0x000ff40003800000 */
.L_x_43:
[----:B------:R-:W-:Y:S01]  /*0bf0*/  DMUL R4, R4, 8.11296384146066816958e+31 ;  /* 0x4690000004047828 */ /* 0x000fe20000000000 */
[----:B------:R-:W-:-:S05]  /*0c00*/  IMAD.MOV.U32 R6, RZ, RZ, R3 ;  /* 0x000000ffff067224 */ /* 0x000fca00078e0003 */
[----:B------:R-:W0:Y:S02]  /*0c10*/  MUFU.RCP64H R7, R5 ;  /* 0x0000000500077308 */ /* 0x000e240000001800 */
[----:B0-----:R-:W-:-:S08]  /*0c20*/  DFMA R8, -R4, R6, 1 ;  /* 0x3ff000000408742b */ /* 0x001fd00000000106 */
[----:B------:R-:W-:-:S08]  /*0c30*/  DFMA R8, R8, R8, R8 ;  /* 0x000000080808722b */ /* 0x000fd00000000008 */
[----:B------:R-:W-:-:S08]  /*0c40*/  DFMA R8, R6, R8, R6 ;  /* 0x000000080608722b */ /* 0x000fd00000000006 */
[----:B------:R-:W-:-:S08]  /*0c50*/  DFMA R6, -R4, R8, 1 ;  /* 0x3ff000000406742b */ /* 0x000fd00000000108 */
[----:B------:R-:W-:-:S08]  /*0c60*/  DFMA R6, R8, R6, R8 ;  /* 0x000000060806722b */ /* 0x000fd00000000008 */
[----:B------:R-:W-:Y:S01]  /*0c70*/  DMUL R6, R6, 8.11296384146066816958e+31 ;  /* 0x4690000006067828 */ /* 0x000fe20000000000 */
[----:B------:R-:W-:Y:S10]  /*0c80*/  BRA `(.L_x_42) ;  /* 0x0000000000087947 */ /* 0x000ff40003800000 */
.L_x_41:
[----:B------:R-:W-:Y:S01]  /*0c90*/  LOP3.LUT R7, R5, 0x80000, RZ, 0xfc, !PT ;  /* 0x0008000005077812 */ /* 0x000fe200078efcff */
[----:B------:R-:W-:-:S07]  /*0ca0*/  IMAD.MOV.U32 R6, RZ, RZ, R4 ;  /* 0x000000ffff067224 */ /* 0x000fce00078e0004 */
.L_x_42:
[----:B------:R-:W-:Y:S05]  /*0cb0*/  BSYNC.RECONVERGENT B1 ;  /* 0x0000000000017941 */ /* 0x000fea0003800200 */
.L_x_40:
[----:B------:R-:W-:Y:S01]  /*0cc0*/  HFMA2 R3, -RZ, RZ, 0, 0 ;  /* 0x00000000ff037431 */ /* 0x000fe200000001ff */
[----:B------:R-:W-:Y:S01]  /*0cd0*/  MOV R4, R6 ;  /* 0x0000000600047202 */ /* 0x000fe20000000f00 */
[----:B------:R-:W-:Y:S02]  /*0ce0*/  IMAD.MOV.U32 R5, RZ, RZ, R7 ;  /* 0x000000ffff057224 */ /* 0x000fe400078e0007 */
[----:B------:R-:W-:Y:S05]  /*0cf0*/  RET.REL.NODEC R2 `(_Z19forward_pass_outputPdS_S_S_i) ;  /* 0xfffffff002c07950 */ /* 0x000fea0003c3ffff */
.L_x_44:
        /* <DEDUP_REMOVED lines=16> */
.L_x_51:


//--------------------- .text._Z18forward_pass_batchPdS_S_S_S_S_S_i --------------------------
	.section	.text._Z18forward_pass_batchPdS_S_S_S_S_S_i,"ax",@progbits
	.align	128
        .global         _Z18forward_pass_batchPdS_S_S_S_S_S_i
        .type           _Z18forward_pass_batchPdS_S_S_S_S_S_i,@function
        .size           _Z18forward_pass_batchPdS_S_S_S_S_S_i,(.L_x_59 - _Z18forward_pass_batchPdS_S_S_S_S_S_i)
        .other          _Z18forward_pass_batchPdS_S_S_S_S_S_i,@"STO_CUDA_ENTRY STV_DEFAULT"
_Z18forward_pass_batchPdS_S_S_S_S_S_i:
.text._Z18forward_pass_batchPdS_S_S_S_S_S_i:
[----:B------:R-:W-:Y:S01]  /*0000*/  LDC R1, c[0x0][0x37c] ;  /* 0x0000df00ff017b82 */ /* 0x000fe20000000800 */
[----:B------:R-:W0:Y:S01]  /*0010*/  S2R R0, SR_CTAID.Y ;  /* 0x0000000000007919 */ /* 0x000e220000002600 */
[----:B------:R-:W0:Y:S02]  /*0020*/  LDCU UR4, c[0x0][0x3b8] ;  /* 0x00007700ff0477ac */ /* 0x000e240008000800 */
[----:B0-----:R-:W-:-:S13]  /*0030*/  ISETP.GE.AND P0, PT, R0, UR4, PT ;  /* 0x0000000400007c0c */ /* 0x001fda000bf06270 */
[----:B------:R-:W-:Y:S05]  /*0040*/  @P0 EXIT ;  /* 0x000000000000094d */ /* 0x000fea0003800000 */
[----:B------:R-:W0:Y:S01]  /*0050*/  S2R R2, SR_TID.X ;  /* 0x0000000000027919 */ /* 0x000e220000002100 */
[----:B------:R-:W0:Y:S08]  /*0060*/  S2UR UR4, SR_CTAID.X ;  /* 0x00000000000479c3 */ /* 0x000e300000002500 */
[----:B------:R-:W0:Y:S02]  /*0070*/  LDC R19, c[0x0][0x360] ;  /* 0x0000d800ff137b82 */ /* 0x000e240000000800 */
[----:B0-----:R-:W-:-:S05]  /*0080*/  IMAD R19, R19, UR4, R2 ;  /* 0x0000000413137c24 */ /* 0x001fca000f8e0202 */
[----:B------:R-:W-:-:S13]  /*0090*/  ISETP.GT.AND P0, PT, R19, 0xff, PT ;  /* 0x000000ff1300780c */ /* 0x000fda0003f04270 */
        /* <DEDUP_REMOVED lines=9> */
[----:B------:R-:W-:Y:S01]  /*0130*/  MOV R18, R19 ;  /* 0x0000001300127202 */ /* 0x000fe20000000f00 */
[----:B------:R-:W-:Y:S01]  /*0140*/  UMOV UR4, URZ ;  /* 0x000000ff00047c82 */ /* 0x000fe20008000000 */
[----:B------:R-:W-:Y:S01]  /*0150*/  UIADD3.X UR7, UPT, UPT, URZ, UR7, URZ, UP0, !UPT ;  /* 0x00000007ff077290 */ /* 0x000fe200087fe4ff */
[----:B------:R-:W-:-:S05]  /*0160*/  IADD3 R10, P0, PT, R2, 0x40, RZ ;  /* 0x00000040020a7810 */ /* 0x000fca0007f1e0ff */
[----:B------:R-:W-:-:S08]  /*0170*/  IMAD.X R11, RZ, RZ, R3, P0 ;  /* 0x000000ffff0b7224 */ /* 0x000fd000000e0603 */
.L_x_45:
        /* <DEDUP_REMOVED lines=49> */
[----:B------:R-:W-:Y:S01]  /*0490*/  UISETP.GE.U32.AND UP0, UPT, UR4, 0x300, UPT ;  /* 0x000003000400788c */ /* 0x000fe2000bf06070 */
[----:B------:R-:W-:Y:S01]  /*04a0*/  IADD3 R18, PT, PT, R18, 0x1000, RZ ;  /* 0x0000100012127810 */ /* 0x000fe20007ffe0ff */
[----:B------:R-:W-:-:S07]  /*04b0*/  UIADD3 UR5, UPT, UPT, UR4, 0x10, URZ ;  /* 0x0000001004057890 */ /* 0x000fce000fffe0ff */
[----:B------:R-:W-:Y:S01]  /*04c0*/  UMOV UR4, UR5 ;  /* 0x0000000500047c82 */ /* 0x000fe20008000000 */
[----:B--2---:R-:W-:Y:S01]  /*04d0*/  DFMA R8, R10, R8, R24 ;  /* 0x000000080a08722b */ /* 0x004fe20000000018 */
[----:B------:R-:W-:-:S05]  /*04e0*/  IADD3 R10, P0, PT, R2, 0x80, RZ ;  /* 0x00000080020a7810 */ /* 0x000fca0007f1e0ff */
[----:B------:R-:W-:Y:S02]  /*04f0*/  IMAD.X R11, RZ, RZ, R3, P0 ;  /* 0x000000ffff0b7224 */ /* 0x000fe400000e0603 */
[----:B---3--:R-:W-:-:S08]  /*0500*/  DFMA R4, R4, R12, R8 ;  /* 0x0000000c0404722b */ /* 0x008fd00000000008 */
[----:B----4-:R-:W-:-:S08]  /*0510*/  DFMA R4, R20, R22, R4 ;  /* 0x000000161404722b */ /* 0x010fd00000000004 */
[----:B------:R-:W-:Y:S01]  /*0520*/  DFMA R8, R14, R16, R4 ;  /* 0x000000100e08722b */ /* 0x000fe20000000004 */
[----:B------:R-:W-:Y:S10]  /*0530*/  BRA.U !UP0, `(.L_x_45) ;  /* 0xfffffffd08107547 */ /* 0x000ff4000b83ffff */
[----:B------:R-:W0:Y:S01]  /*0540*/  LDC.64 R4, c[0x0][0x398] ;  /* 0x0000e600ff047b82 */ /* 0x000e220000000a00 */
[----:B------:R-:W-:Y:S01]  /*0550*/  DSETP.MAX.AND P0, P1, RZ, R8, PT ;  /* 0x00000008ff00722a */ /* 0x000fe2000390f000 */
[----:B------:R-:W-:Y:S01]  /*0560*/  IMAD R19, R0, 0x100, R19 ;  /* 0x0000010000137824 */ /* 0x000fe200078e0213 */
[----:B------:R-:W-:Y:S01]  /*0570*/  MOV R3, R9 ;  /* 0x0000000900037202 */ /* 0x000fe20000000f00 */
[----:B------:R-:W-:Y:S01]  /*0580*/  IMAD.MOV.U32 R0, RZ, RZ, RZ ;  /* 0x000000ffff007224 */ /* 0x000fe200078e00ff */
[----:B------:R-:W-:-:S04]  /*0590*/  MOV R2, RZ ;  /* 0x000000ff00027202 */ /* 0x000fc80000000f00 */
[----:B------:R-:W-:Y:S02]  /*05a0*/  FSEL R7, R0, R3, P0 ;  /* 0x0000000300077208 */ /* 0x000fe40000000000 */
[----:B------:R-:W-:-:S04]  /*05b0*/  SEL R2, R2, R8, P0 ;  /* 0x0000000802027207 */ /* 0x000fc80000000000 */
[----:B------:R-:W-:-:S05]  /*05c0*/  @P1 LOP3.LUT R7, R3, 0x80000, RZ, 0xfc, !PT ;  /* 0x0008000003071812 */ /* 0x000fca00078efcff */
[----:B------:R-:W-:Y:S02]  /*05d0*/  IMAD.MOV.U32 R3, RZ, RZ, R7 ;  /* 0x000000ffff037224 */ /* 0x000fe400078e0007 */
[----:B0-----:R-:W-:-:S05]  /*05e0*/  IMAD.WIDE R4, R19, 0x8, R4 ;  /* 0x0000000813047825 */ /* 0x001fca00078e0204 */
[----:B------:R-:W-:Y:S01]  /*05f0*/  STG.E.64 desc[UR8][R4.64], R2 ;  /* 0x0000000204007986 */ /* 0x000fe2000c101b08 */
[----:B------:R-:W-:Y:S05]  /*0600*/  EXIT ;  /* 0x000000000000794d */ /* 0x000fea0003800000 */
.L_x_46:
        /* <DEDUP_REMOVED lines=15> */
.L_x_59:


//--------------------- .text._Z24calculate_batch_accuracyPdS_Pii --------------------------
	.section	.text._Z24calculate_batch_accuracyPdS_Pii,"ax",@progbits
	.align	128
        .global         _Z24calculate_batch_accuracyPdS_Pii
        .type           _Z24calculate_batch_accuracyPdS_Pii,@function
        .size           _Z24calculate_batch_accuracyPdS_Pii,(.L_x_60 - _Z24calculate_batch_accuracyPdS_Pii)
        .other          _Z24calculate_batch_accuracyPdS_Pii,@"STO_CUDA_ENTRY STV_DEFAULT"
_Z24calculate_batch_accuracyPdS_Pii:
.text._Z24calculate_batch_accuracyPdS_Pii:
        /* <DEDUP_REMOVED lines=10> */
[----:B------:R-:W-:-:S06]  /*00a0*/  IMAD R5, R0, 0xa, RZ ;  /* 0x0000000a00057824 */ /* 0x000fcc00078e02ff */
[----:B------:R-:W2:Y:S01]  /*00b0*/  LDC.64 R2, c[0x0][0x388] ;  /* 0x0000e200ff027b82 */ /* 0x000ea20000000a00 */
[----:B0-----:R-:W-:-:S05]  /*00c0*/  IMAD.WIDE R26, R5, 0x8, R26 ;  /* 0x00000008051a7825 */ /* 0x001fca00078e021a */
[----:B-1----:R-:W3:Y:S04]  /*00d0*/  LDG.E.64 R22, desc[UR4][R26.64] ;  /* 0x000000041a167981 */ /* 0x002ee8000c1e1b00 */
[----:B------:R-:W3:Y:S04]  /*00e0*/  LDG.E.64 R24, desc[UR4][R26.64+0x8] ;  /* 0x000008041a187981 */ /* 0x000ee8000c1e1b00 */
[----:B------:R-:W4:Y:S04]  /*00f0*/  LDG.E.64 R18, desc[UR4][R26.64+0x10] ;  /* 0x000010041a127981 */ /* 0x000f28000c1e1b00 */
[----:B------:R-:W5:Y:S04]  /*0100*/  LDG.E.64 R16, desc[UR4][R26.64+0x18] ;  /* 0x000018041a107981 */ /* 0x000f68000c1e1b00 */
[----:B------:R-:W5:Y:S04]  /*0110*/  LDG.E.64 R14, desc[UR4][R26.64+0x20] ;  /* 0x000020041a0e7981 */ /* 0x000f68000c1e1b00 */
[----:B------:R-:W5:Y:S04]  /*0120*/  LDG.E.64 R12, desc[UR4][R26.64+0x28] ;  /* 0x000028041a0c7981 */ /* 0x000f68000c1e1b00 */
[----:B------:R-:W5:Y:S04]  /*0130*/  LDG.E.64 R10, desc[UR4][R26.64+0x30] ;  /* 0x000030041a0a7981 */ /* 0x000f68000c1e1b00 */
[----:B------:R-:W5:Y:S01]  /*0140*/  LDG.E.64 R8, desc[UR4][R26.64+0x38] ;  /* 0x000038041a087981 */ /* 0x000f62000c1e1b00 */
[----:B--2---:R-:W-:-:S03]  /*0150*/  IMAD.WIDE R2, R5, 0x8, R2 ;  /* 0x0000000805027825 */ /* 0x004fc600078e0202 */
[----:B------:R-:W2:Y:S04]  /*0160*/  LDG.E.64 R6, desc[UR4][R26.64+0x40] ;  /* 0x000040041a067981 */ /* 0x000ea8000c1e1b00 */
[----:B------:R-:W2:Y:S04]  /*0170*/  LDG.E.64 R4, desc[UR4][R2.64] ;  /* 0x0000000402047981 */ /* 0x000ea8000c1e1b00 */
[----:B------:R-:W2:Y:S01]  /*0180*/  LDG.E.64 R20, desc[UR4][R26.64+0x48] ;  /* 0x000048041a147981 */ /* 0x000ea2000c1e1b00 */
[----:B------:R-:W-:Y:S01]  /*0190*/  BSSY.RECONVERGENT B0, `(.L_x_47) ;  /* 0x000004a000007945 */ /* 0x000fe20003800200 */
[----:B---3--:R-:W-:-:S06]  /*01a0*/  DSETP.GT.AND P4, PT, R24, R22, PT ;  /* 0x000000161800722a */ /* 0x008fcc0003f84000 */
[----:B------:R-:W-:Y:S02]  /*01b0*/  FSEL R22, R24, R22, P4 ;  /* 0x0000001618167208 */ /* 0x000fe40002000000 */
[----:B------:R-:W-:-:S06]  /*01c0*/  FSEL R23, R25, R23, P4 ;  /* 0x0000001719177208 */ /* 0x000fcc0002000000 */
[----:B----4-:R-:W-:-:S06]  /*01d0*/  DSETP.GT.AND P5, PT, R18, R22, PT ;  /* 0x000000161200722a */ /* 0x010fcc0003fa4000 */
[----:B------:R-:W-:Y:S02]  /*01e0*/  FSEL R18, R18, R22, P5 ;  /* 0x0000001612127208 */ /* 0x000fe40002800000 */
[----:B------:R-:W-:-:S06]  /*01f0*/  FSEL R19, R19, R23, P5 ;  /* 0x0000001713137208 */ /* 0x000fcc0002800000 */
[----:B-----5:R-:W-:-:S06]  /*0200*/  DSETP.GT.AND P6, PT, R16, R18, PT ;  /* 0x000000121000722a */ /* 0x020fcc0003fc4000 */
[----:B------:R-:W-:Y:S02]  /*0210*/  FSEL R16, R16, R18, P6 ;  /* 0x0000001210107208 */ /* 0x000fe40003000000 */
[----:B------:R-:W-:-:S06]  /*0220*/  FSEL R17, R17, R19, P6 ;  /* 0x0000001311117208 */ /* 0x000fcc0003000000 */
[----:B------:R-:W-:-:S06]  /*0230*/  DSETP.GT.AND P3, PT, R14, R16, PT ;  /* 0x000000100e00722a */ /* 0x000fcc0003f64000 */
[----:B------:R-:W-:Y:S02]  /*0240*/  FSEL R14, R14, R16, P3 ;  /* 0x000000100e0e7208 */ /* 0x000fe40001800000 */
[----:B------:R-:W-:-:S06]  /*0250*/  FSEL R15, R15, R17, P3 ;  /* 0x000000110f0f7208 */ /* 0x000fcc0001800000 */
[----:B------:R-:W-:-:S06]  /*0260*/  DSETP.GT.AND P2, PT, R12, R14, PT ;  /* 0x0000000e0c00722a */ /* 0x000fcc0003f44000 */
[----:B------:R-:W-:Y:S02]  /*0270*/  FSEL R12, R12, R14, P2 ;  /* 0x0000000e0c0c7208 */ /* 0x000fe40001000000 */
[----:B------:R-:W-:-:S06]  /*0280*/  FSEL R13, R13, R15, P2 ;  /* 0x0000000f0d0d7208 */ /* 0x000fcc0001000000 */
[----:B------:R-:W-:-:S06]  /*0290*/  DSETP.GT.AND P1, PT, R10, R12, PT ;  /* 0x0000000c0a00722a */ /* 0x000fcc0003f24000 */
[----:B------:R-:W-:Y:S02]  /*02a0*/  FSEL R10, R10, R12, P1 ;  /* 0x0000000c0a0a7208 */ /* 0x000fe40000800000 */
[----:B------:R-:W-:Y:S02]  /*02b0*/  SEL R12, RZ, 0x1, !P4 ;  /* 0x00000001ff0c7807 */ /* 0x000fe40006000000 */
[----:B------:R-:W-:Y:S02]  /*02c0*/  FSEL R11, R11, R13, P1 ;  /* 0x0000000d0b0b7208 */ /* 0x000fe40000800000 */
[----:B------:R-:W-:-:S04]  /*02d0*/  SEL R12, R12, 0x2, !P5 ;  /* 0x000000020c0c7807 */ /* 0x000fc80006800000 */
[----:B------:R-:W-:Y:S01]  /*02e0*/  DSETP.GT.AND P0, PT, R8, R10, PT ;  /* 0x0000000a0800722a */ /* 0x000fe20003f04000 */
[----:B------:R-:W-:-:S04]  /*02f0*/  SEL R12, R12, 0x3, !P6 ;  /* 0x000000030c0c7807 */ /* 0x000fc80007000000 */
[----:B------:R-:W-:Y:S02]  /*0300*/  SEL R12, R12, 0x4, !P3 ;  /* 0x000000040c0c7807 */ /* 0x000fe40005800000 */
[----:B------:R-:W-:Y:S02]  /*0310*/  FSEL R8, R8, R10, P0 ;  /* 0x0000000a08087208 */ /* 0x000fe40000000000 */
[----:B------:R-:W-:Y:S02]  /*0320*/  FSEL R9, R9, R11, P0 ;  /* 0x0000000b09097208 */ /* 0x000fe40000000000 */
[----:B------:R-:W-:-:S04]  /*0330*/  SEL R12, R12, 0x5, !P2 ;  /* 0x000000050c0c7807 */ /* 0x000fc80005000000 */
[----:B--2---:R-:W-:Y:S01]  /*0340*/  DSETP.GT.AND P4, PT, R6, R8, PT ;  /* 0x000000080600722a */ /* 0x004fe20003f84000 */
[----:B------:R-:W-:Y:S01]  /*0350*/  SEL R12, R12, 0x6, !P1 ;  /* 0x000000060c0c7807 */ /* 0x000fe20004800000 */
[----:B------:R-:W-:Y:S01]  /*0360*/  DSETP.GT.AND P1, PT, R4, 0.5, PT ;  /* 0x3fe000000400742a */ /* 0x000fe20003f24000 */
[----:B------:R-:W-:Y:S02]  /*0370*/  IMAD.MOV.U32 R5, RZ, RZ, RZ ;  /* 0x000000ffff057224 */ /* 0x000fe400078e00ff */
[----:B------:R-:W-:Y:S02]  /*0380*/  SEL R12, R12, 0x7, !P0 ;  /* 0x000000070c0c7807 */ /* 0x000fe40004000000 */
[----:B------:R-:W-:Y:S02]  /*0390*/  FSEL R6, R6, R8, P4 ;  /* 0x0000000806067208 */ /* 0x000fe40002000000 */
[----:B------:R-:W-:Y:S02]  /*03a0*/  FSEL R7, R7, R9, P4 ;  /* 0x0000000907077208 */ /* 0x000fe40002000000 */
[----:B------:R-:W-:-:S04]  /*03b0*/  SEL R12, R12, 0x8, !P4 ;  /* 0x000000080c0c7807 */ /* 0x000fc80006000000 */
[----:B------:R-:W-:-:S06]  /*03c0*/  DSETP.GT.AND P0, PT, R20, R6, PT ;  /* 0x000000061400722a */ /* 0x000fcc0003f04000 */
[----:B------:R-:W-:Y:S01]  /*03d0*/  SEL R12, R12, 0x9, !P0 ;  /* 0x000000090c0c7807 */ /* 0x000fe20004000000 */
[----:B------:R-:W-:Y:S07]  /*03e0*/  @P1 BRA `(.L_x_48) ;  /* 0x0000000000901947 */ /* 0x000fee0003800000 */
[----:B------:R-:W2:Y:S02]  /*03f0*/  LDG.E.64 R4, desc[UR4][R2.64+0x8] ;  /* 0x0000080402047981 */ /* 0x000ea4000c1e1b00 */
[----:B--2---:R-:W-:Y:S01]  /*0400*/  DSETP.GT.AND P0, PT, R4, 0.5, PT ;  /* 0x3fe000000400742a */ /* 0x004fe20003f04000 */
[----:B------:R-:W-:-:S13]  /*0410*/  IMAD.MOV.U32 R5, RZ, RZ, 0x1 ;  /* 0x00000001ff057424 */ /* 0x000fda00078e00ff */
[----:B------:R-:W-:Y:S05]  /*0420*/  @P0 BRA `(.L_x_48) ;  /* 0x0000000000800947 */ /* 0x000fea0003800000 */
        /* <DEDUP_REMOVED lines=28> */
[----:B------:R-:W2:Y:S01]  /*05f0*/  LDG.E.64 R2, desc[UR4][R2.64+0x48] ;  /* 0x0000480402027981 */ /* 0x000ea2000c1e1b00 */
[----:B------:R-:W-:Y:S01]  /*0600*/  IMAD.MOV.U32 R5, RZ, RZ, 0x9 ;  /* 0x00000009ff057424 */ /* 0x000fe200078e00ff */
[----:B--2---:R-:W-:-:S14]  /*0610*/  DSETP.GT.AND P0, PT, R2, 0.5, PT ;  /* 0x3fe000000200742a */ /* 0x004fdc0003f04000 */
[----:B------:R-:W-:-:S07]  /*0620*/  @!P0 IMAD.MOV.U32 R5, RZ, RZ, RZ ;  /* 0x000000ffff058224 */ /* 0x000fce00078e00ff */
.L_x_48:
[----:B------:R-:W-:Y:S05]  /*0630*/  BSYNC.RECONVERGENT B0 ;  /* 0x0000000000007941 */ /* 0x000fea0003800200 */
.L_x_47:
[----:B------:R-:W0:Y:S01]  /*0640*/  LDC.64 R2, c[0x0][0x390] ;  /* 0x0000e400ff027b82 */ /* 0x000e220000000a00 */
[----:B------:R-:W-:-:S04]  /*0650*/  ISETP.NE.AND P0, PT, R12, R5, PT ;  /* 0x000000050c00720c */ /* 0x000fc80003f05270 */
[----:B------:R-:W-:Y:S01]  /*0660*/  SEL R5, RZ, 0x1, P0 ;  /* 0x00000001ff057807 */ /* 0x000fe20000000000 */
[----:B0-----:R-:W-:-:S05]  /*0670*/  IMAD.WIDE R2, R0, 0x4, R2 ;  /* 0x0000000400027825 */ /* 0x001fca00078e0202 */
[----:B------:R-:W-:Y:S01]  /*0680*/  STG.E desc[UR4][R2.64], R5 ;  /* 0x0000000502007986 */ /* 0x000fe2000c101904 */
[----:B------:R-:W-:Y:S05]  /*0690*/  EXIT ;  /* 0x000000000000794d */ /* 0x000fea0003800000 */
.L_x_49:
        /* <DEDUP_REMOVED lines=14> */
.L_x_60:


//--------------------- .nv.shared.reserved.0     --------------------------
	.section	.nv.shared.reserved.0,"aw",@nobits
	.weak		__nv_reservedSMEM_offset_0_alias
	.size		__nv_reservedSMEM_offset_0_alias, 0, 64
	.other		__nv_reservedSMEM_offset_0_alias,@"STO_CUDA_RESERVED_SHARED STV_DEFAULT"
__nv_reservedSMEM_offset_0_alias:
	.zero		0
	.zero		64


//--------------------- .nv.constant0._Z14update_weightsPdS_dii --------------------------
	.section	.nv.constant0._Z14update_weightsPdS_dii,"a",@progbits
	.sectionflags	@""
	.align	4
.nv.constant0._Z14update_weightsPdS_dii:
	.zero		928


//--------------------- .nv.constant0._Z25accumulate_gradients_biasPdS_S_S_i --------------------------
	.section	.nv.constant0._Z25accumulate_gradients_biasPdS_S_S_i,"a",@progbits
	.sectionflags	@""
	.align	4
.nv.constant0._Z25accumulate_gradients_biasPdS_S_S_i:
	.zero		932


//--------------------- .nv.constant0._Z28accumulate_gradients_weight1PdS_S_i --------------------------
	.section	.nv.constant0._Z28accumulate_gradients_weight1PdS_S_i,"a",@progbits
	.sectionflags	@""
	.align	4
.nv.constant0._Z28accumulate_gradients_weight1PdS_S_i:
	.zero		924


//--------------------- .nv.constant0._Z28accumulate_gradients_weight2PdS_S_i --------------------------
	.section	.nv.constant0._Z28accumulate_gradients_weight2PdS_S_i,"a",@progbits
	.sectionflags	@""
	.align	4
.nv.constant0._Z28accumulate_gradients_weight2PdS_S_i:
	.zero		924


//--------------------- .nv.constant0._Z27compute_hidden_deltas_batchPdS_S_S_i --------------------------
	.section	.nv.constant0._Z27compute_hidden_deltas_batchPdS_S_S_i,"a",@progbits
	.sectionflags	@""
	.align	4
.nv.constant0._Z27compute_hidden_deltas_batchPdS_S_S_i:
	.zero		932


//--------------------- .nv.constant0._Z27compute_output_deltas_batchPdS_S_i --------------------------
	.section	.nv.constant0._Z27compute_output_deltas_batchPdS_S_i,"a",@progbits
	.sectionflags	@""
	.align	4
.nv.constant0._Z27compute_output_deltas_batchPdS_S_i:
	.zero		924


//--------------------- .nv.constant0._Z19forward_pass_outputPdS_S_S_i --------------------------
	.section	.nv.constant0._Z19forward_pass_outputPdS_S_S_i,"a",@progbits
	.sectionflags	@""
	.align	4
.nv.constant0._Z19forward_pass_outputPdS_S_S_i:
	.zero		932


//--------------------- .nv.constant0._Z18forward_pass_batchPdS_S_S_S_S_S_i --------------------------
	.section	.nv.constant0._Z18forward_pass_batchPdS_S_S_S_S_S_i,"a",@progbits
	.sectionflags	@""
	.align	4
.nv.constant0._Z18forward_pass_batchPdS_S_S_S_S_S_i:
	.zero		956


//--------------------- .nv.constant0._Z24calculate_batch_accuracyPdS_Pii --------------------------
	.section	.nv.constant0._Z24calculate_batch_accuracyPdS_Pii,"a",@progbits
	.sectionflags	@""
	.align	4
.nv.constant0._Z24calculate_batch_accuracyPdS_Pii:
	.zero		924


//--------------------- SYMBOLS --------------------------

	.type		.nv.reservedSmem.offset0,@object
	.size		.nv.reservedSmem.offset0,0x4
